//
// Generated by NVIDIA NVVM Compiler
//
// Compiler Build ID: CL-36424714
// Cuda compilation tools, release 13.0, V13.0.88
// Based on NVVM 20.0.0
//

.version 9.0
.target sm_100
.address_size 64

	// .globl	_Z16calcDeterminantsPdPiS_

.visible .entry _Z16calcDeterminantsPdPiS_(
	.param .u64 .ptr .align 1 _Z16calcDeterminantsPdPiS__param_0,
	.param .u64 .ptr .align 1 _Z16calcDeterminantsPdPiS__param_1,
	.param .u64 .ptr .align 1 _Z16calcDeterminantsPdPiS__param_2
)
{
	.reg .pred 	%p<29>;
	.reg .b16 	%rs<15>;
	.reg .b32 	%r<81>;
	.reg .b64 	%rd<74>;
	.reg .b64 	%fd<180>;

	ld.param.u64 	%rd16, [_Z16calcDeterminantsPdPiS__param_0];
	ld.param.u64 	%rd18, [_Z16calcDeterminantsPdPiS__param_1];
	ld.param.u64 	%rd17, [_Z16calcDeterminantsPdPiS__param_2];
	cvta.to.global.u64 	%rd19, %rd18;
	ld.global.u32 	%r1, [%rd19];
	mov.u32 	%r2, %tid.x;
	setp.lt.s32 	%p2, %r1, 1;
	@%p2 bra 	$L__BB0_35;
	cvta.to.global.u64 	%rd20, %rd16;
	mov.u32 	%r31, %ctaid.x;
	mul.lo.s32 	%r32, %r1, %r31;
	mul.lo.s32 	%r33, %r32, %r1;
	mul.wide.u32 	%rd21, %r33, 8;
	add.s64 	%rd1, %rd20, %rd21;
	mul.lo.s32 	%r34, %r1, %r2;
	mul.wide.u32 	%rd22, %r34, 8;
	add.s64 	%rd2, %rd1, %rd22;
	cvta.to.global.u64 	%rd23, %rd17;
	cvt.s64.s32 	%rd3, %r34;
	cvt.u64.u32 	%rd24, %r2;
	add.s64 	%rd25, %rd3, %rd24;
	shl.b64 	%rd26, %rd25, 3;
	add.s64 	%rd4, %rd1, %rd26;
	mul.wide.u32 	%rd27, %r31, 8;
	add.s64 	%rd5, %rd23, %rd27;
	and.b32  	%r3, %r1, 7;
	add.s32 	%r4, %r3, -1;
	add.s32 	%r5, %r1, -2;
	add.s32 	%r35, %r34, %r1;
	and.b32  	%r6, %r1, 2147483640;
	neg.s32 	%r7, %r6;
	mul.wide.s32 	%rd28, %r34, 8;
	add.s64 	%rd29, %rd28, %rd21;
	add.s64 	%rd30, %rd29, %rd20;
	add.s64 	%rd6, %rd30, 32;
	cvt.u64.u32 	%rd7, %r35;
	mul.wide.u32 	%rd31, %r35, 8;
	add.s64 	%rd32, %rd21, %rd31;
	add.s64 	%rd33, %rd32, %rd20;
	add.s64 	%rd8, %rd33, 32;
	mov.b32 	%r72, 0;
	mov.b16 	%rs13, 0;
	add.s32 	%r37, %r2, 1;
	cvt.u16.u32 	%rs8, %r1;
	mov.u16 	%rs14, %rs13;
$L__BB0_2:
	not.b32 	%r9, %r72;
	add.s32 	%r10, %r1, %r9;
	setp.ne.s32 	%p3, %r2, %r72;
	@%p3 bra 	$L__BB0_19;
	setp.ge.u32 	%p4, %r37, %r1;
	setp.eq.s64 	%p5, %rd16, 0;
	ld.global.f64 	%fd5, [%rd4];
	setp.neu.f64 	%p6, %fd5, 0d0000000000000000;
	or.pred  	%p7, %p6, %p5;
	or.pred  	%p1, %p7, %p4;
	@%p1 bra 	$L__BB0_15;
	setp.lt.u32 	%p8, %r1, 8;
	mov.b32 	%r75, 0;
	@%p8 bra 	$L__BB0_7;
	mov.u64 	%rd72, %rd8;
	mov.u64 	%rd73, %rd6;
	mov.u32 	%r73, %r7;
$L__BB0_6:
	.pragma "nounroll";
	ld.global.f64 	%fd6, [%rd72+-32];
	cvt.rzi.s32.f64 	%r39, %fd6;
	ld.global.f64 	%fd7, [%rd73+-32];
	st.global.f64 	[%rd72+-32], %fd7;
	cvt.rn.f64.s32 	%fd8, %r39;
	st.global.f64 	[%rd73+-32], %fd8;
	ld.global.f64 	%fd9, [%rd72+-24];
	cvt.rzi.s32.f64 	%r40, %fd9;
	ld.global.f64 	%fd10, [%rd73+-24];
	st.global.f64 	[%rd72+-24], %fd10;
	cvt.rn.f64.s32 	%fd11, %r40;
	st.global.f64 	[%rd73+-24], %fd11;
	ld.global.f64 	%fd12, [%rd72+-16];
	cvt.rzi.s32.f64 	%r41, %fd12;
	ld.global.f64 	%fd13, [%rd73+-16];
	st.global.f64 	[%rd72+-16], %fd13;
	cvt.rn.f64.s32 	%fd14, %r41;
	st.global.f64 	[%rd73+-16], %fd14;
	ld.global.f64 	%fd15, [%rd72+-8];
	cvt.rzi.s32.f64 	%r42, %fd15;
	ld.global.f64 	%fd16, [%rd73+-8];
	st.global.f64 	[%rd72+-8], %fd16;
	cvt.rn.f64.s32 	%fd17, %r42;
	st.global.f64 	[%rd73+-8], %fd17;
	ld.global.f64 	%fd18, [%rd72];
	cvt.rzi.s32.f64 	%r43, %fd18;
	ld.global.f64 	%fd19, [%rd73];
	st.global.f64 	[%rd72], %fd19;
	cvt.rn.f64.s32 	%fd20, %r43;
	st.global.f64 	[%rd73], %fd20;
	ld.global.f64 	%fd21, [%rd72+8];
	cvt.rzi.s32.f64 	%r44, %fd21;
	ld.global.f64 	%fd22, [%rd73+8];
	st.global.f64 	[%rd72+8], %fd22;
	cvt.rn.f64.s32 	%fd23, %r44;
	st.global.f64 	[%rd73+8], %fd23;
	ld.global.f64 	%fd24, [%rd72+16];
	cvt.rzi.s32.f64 	%r45, %fd24;
	ld.global.f64 	%fd25, [%rd73+16];
	st.global.f64 	[%rd72+16], %fd25;
	cvt.rn.f64.s32 	%fd26, %r45;
	st.global.f64 	[%rd73+16], %fd26;
	ld.global.f64 	%fd27, [%rd72+24];
	cvt.rzi.s32.f64 	%r46, %fd27;
	ld.global.f64 	%fd28, [%rd73+24];
	st.global.f64 	[%rd72+24], %fd28;
	cvt.rn.f64.s32 	%fd29, %r46;
	st.global.f64 	[%rd73+24], %fd29;
	add.s32 	%r73, %r73, 8;
	add.s64 	%rd73, %rd73, 64;
	add.s64 	%rd72, %rd72, 64;
	setp.ne.s32 	%p9, %r73, 0;
	mov.u32 	%r75, %r6;
	@%p9 bra 	$L__BB0_6;
$L__BB0_7:
	setp.eq.s32 	%p10, %r3, 0;
	@%p10 bra 	$L__BB0_15;
	setp.lt.u32 	%p11, %r4, 3;
	@%p11 bra 	$L__BB0_10;
	cvt.u32.u64 	%r47, %rd7;
	cvt.u64.u32 	%rd34, %r75;
	add.s32 	%r48, %r75, %r47;
	mul.wide.u32 	%rd35, %r48, 8;
	add.s64 	%rd36, %rd1, %rd35;
	ld.global.f64 	%fd30, [%rd36];
	cvt.rzi.s32.f64 	%r49, %fd30;
	add.s64 	%rd37, %rd34, %rd3;
	shl.b64 	%rd38, %rd37, 3;
	add.s64 	%rd39, %rd1, %rd38;
	ld.global.f64 	%fd31, [%rd39];
	st.global.f64 	[%rd36], %fd31;
	cvt.rn.f64.s32 	%fd32, %r49;
	st.global.f64 	[%rd39], %fd32;
	add.s64 	%rd40, %rd34, %rd7;
	shl.b64 	%rd41, %rd40, 3;
	add.s64 	%rd42, %rd1, %rd41;
	ld.global.f64 	%fd33, [%rd42+8];
	cvt.rzi.s32.f64 	%r50, %fd33;
	ld.global.f64 	%fd34, [%rd39+8];
	st.global.f64 	[%rd42+8], %fd34;
	cvt.rn.f64.s32 	%fd35, %r50;
	st.global.f64 	[%rd39+8], %fd35;
	ld.global.f64 	%fd36, [%rd42+16];
	cvt.rzi.s32.f64 	%r51, %fd36;
	ld.global.f64 	%fd37, [%rd39+16];
	st.global.f64 	[%rd42+16], %fd37;
	cvt.rn.f64.s32 	%fd38, %r51;
	st.global.f64 	[%rd39+16], %fd38;
	ld.global.f64 	%fd39, [%rd42+24];
	cvt.rzi.s32.f64 	%r52, %fd39;
	ld.global.f64 	%fd40, [%rd39+24];
	st.global.f64 	[%rd42+24], %fd40;
	cvt.rn.f64.s32 	%fd41, %r52;
	st.global.f64 	[%rd39+24], %fd41;
	add.s32 	%r75, %r75, 4;
$L__BB0_10:
	and.b32  	%r53, %r1, 3;
	setp.eq.s32 	%p12, %r53, 0;
	@%p12 bra 	$L__BB0_15;
	setp.eq.s32 	%p13, %r53, 1;
	@%p13 bra 	$L__BB0_13;
	cvt.u32.u64 	%r54, %rd7;
	cvt.u64.u32 	%rd43, %r75;
	add.s32 	%r55, %r75, %r54;
	mul.wide.u32 	%rd44, %r55, 8;
	add.s64 	%rd45, %rd1, %rd44;
	ld.global.f64 	%fd42, [%rd45];
	cvt.rzi.s32.f64 	%r56, %fd42;
	add.s64 	%rd46, %rd43, %rd3;
	shl.b64 	%rd47, %rd46, 3;
	add.s64 	%rd48, %rd1, %rd47;
	ld.global.f64 	%fd43, [%rd48];
	st.global.f64 	[%rd45], %fd43;
	cvt.rn.f64.s32 	%fd44, %r56;
	st.global.f64 	[%rd48], %fd44;
	add.s64 	%rd49, %rd43, %rd7;
	shl.b64 	%rd50, %rd49, 3;
	add.s64 	%rd51, %rd1, %rd50;
	ld.global.f64 	%fd45, [%rd51+8];
	cvt.rzi.s32.f64 	%r57, %fd45;
	ld.global.f64 	%fd46, [%rd48+8];
	st.global.f64 	[%rd51+8], %fd46;
	cvt.rn.f64.s32 	%fd47, %r57;
	st.global.f64 	[%rd48+8], %fd47;
	add.s32 	%r75, %r75, 2;
$L__BB0_13:
	and.b32  	%r58, %r1, 1;
	setp.eq.b32 	%p14, %r58, 1;
	not.pred 	%p15, %p14;
	@%p15 bra 	$L__BB0_15;
	cvt.u32.u64 	%r59, %rd7;
	cvt.u64.u32 	%rd52, %r75;
	add.s32 	%r60, %r75, %r59;
	mul.wide.u32 	%rd53, %r60, 8;
	add.s64 	%rd54, %rd1, %rd53;
	ld.global.f64 	%fd48, [%rd54];
	cvt.rzi.s32.f64 	%r61, %fd48;
	add.s64 	%rd55, %rd52, %rd3;
	shl.b64 	%rd56, %rd55, 3;
	add.s64 	%rd57, %rd1, %rd56;
	ld.global.f64 	%fd49, [%rd57];
	st.global.f64 	[%rd54], %fd49;
	cvt.rn.f64.s32 	%fd50, %r61;
	st.global.f64 	[%rd57], %fd50;
$L__BB0_15:
	setp.eq.s32 	%p16, %r2, 0;
	ld.global.f64 	%fd179, [%rd4];
	@%p16 bra 	$L__BB0_17;
	ld.global.f64 	%fd51, [%rd5];
	mul.f64 	%fd179, %fd179, %fd51;
$L__BB0_17:
	st.global.f64 	[%rd5], %fd179;
	@%p1 bra 	$L__BB0_19;
	neg.f64 	%fd52, %fd179;
	st.global.f64 	[%rd5], %fd52;
$L__BB0_19:
	bar.sync 	0;
	setp.le.u32 	%p17, %r2, %r72;
	@%p17 bra 	$L__BB0_34;
	mul.lo.s32 	%r62, %r72, %r1;
	mul.wide.u32 	%rd58, %r62, 8;
	add.s64 	%rd13, %rd1, %rd58;
	mul.wide.u32 	%rd59, %r72, 8;
	add.s64 	%rd60, %rd13, %rd59;
	ld.global.f64 	%fd53, [%rd60];
	add.s64 	%rd61, %rd2, %rd59;
	ld.global.f64 	%fd54, [%rd61];
	div.rn.f64 	%fd4, %fd54, %fd53;
	add.s32 	%r78, %r72, 1;
	setp.ge.s32 	%p18, %r78, %r1;
	@%p18 bra 	$L__BB0_34;
	sub.s32 	%r63, %r5, %r72;
	setp.lt.u32 	%p19, %r63, 15;
	@%p19 bra 	$L__BB0_24;
	and.b32  	%r19, %r10, -16;
$L__BB0_23:
	.pragma "nounroll";
	mul.wide.u32 	%rd62, %r78, 8;
	add.s64 	%rd63, %rd13, %rd62;
	ld.global.f64 	%fd55, [%rd63];
	mul.f64 	%fd56, %fd4, %fd55;
	add.s64 	%rd64, %rd2, %rd62;
	ld.global.f64 	%fd57, [%rd64];
	sub.f64 	%fd58, %fd57, %fd56;
	st.global.f64 	[%rd64], %fd58;
	ld.global.f64 	%fd59, [%rd63+8];
	mul.f64 	%fd60, %fd4, %fd59;
	ld.global.f64 	%fd61, [%rd64+8];
	sub.f64 	%fd62, %fd61, %fd60;
	st.global.f64 	[%rd64+8], %fd62;
	ld.global.f64 	%fd63, [%rd63+16];
	mul.f64 	%fd64, %fd4, %fd63;
	ld.global.f64 	%fd65, [%rd64+16];
	sub.f64 	%fd66, %fd65, %fd64;
	st.global.f64 	[%rd64+16], %fd66;
	ld.global.f64 	%fd67, [%rd63+24];
	mul.f64 	%fd68, %fd4, %fd67;
	ld.global.f64 	%fd69, [%rd64+24];
	sub.f64 	%fd70, %fd69, %fd68;
	st.global.f64 	[%rd64+24], %fd70;
	ld.global.f64 	%fd71, [%rd63+32];
	mul.f64 	%fd72, %fd4, %fd71;
	ld.global.f64 	%fd73, [%rd64+32];
	sub.f64 	%fd74, %fd73, %fd72;
	st.global.f64 	[%rd64+32], %fd74;
	ld.global.f64 	%fd75, [%rd63+40];
	mul.f64 	%fd76, %fd4, %fd75;
	ld.global.f64 	%fd77, [%rd64+40];
	sub.f64 	%fd78, %fd77, %fd76;
	st.global.f64 	[%rd64+40], %fd78;
	ld.global.f64 	%fd79, [%rd63+48];
	mul.f64 	%fd80, %fd4, %fd79;
	ld.global.f64 	%fd81, [%rd64+48];
	sub.f64 	%fd82, %fd81, %fd80;
	st.global.f64 	[%rd64+48], %fd82;
	ld.global.f64 	%fd83, [%rd63+56];
	mul.f64 	%fd84, %fd4, %fd83;
	ld.global.f64 	%fd85, [%rd64+56];
	sub.f64 	%fd86, %fd85, %fd84;
	st.global.f64 	[%rd64+56], %fd86;
	ld.global.f64 	%fd87, [%rd63+64];
	mul.f64 	%fd88, %fd4, %fd87;
	ld.global.f64 	%fd89, [%rd64+64];
	sub.f64 	%fd90, %fd89, %fd88;
	st.global.f64 	[%rd64+64], %fd90;
	ld.global.f64 	%fd91, [%rd63+72];
	mul.f64 	%fd92, %fd4, %fd91;
	ld.global.f64 	%fd93, [%rd64+72];
	sub.f64 	%fd94, %fd93, %fd92;
	st.global.f64 	[%rd64+72], %fd94;
	ld.global.f64 	%fd95, [%rd63+80];
	mul.f64 	%fd96, %fd4, %fd95;
	ld.global.f64 	%fd97, [%rd64+80];
	sub.f64 	%fd98, %fd97, %fd96;
	st.global.f64 	[%rd64+80], %fd98;
	ld.global.f64 	%fd99, [%rd63+88];
	mul.f64 	%fd100, %fd4, %fd99;
	ld.global.f64 	%fd101, [%rd64+88];
	sub.f64 	%fd102, %fd101, %fd100;
	st.global.f64 	[%rd64+88], %fd102;
	ld.global.f64 	%fd103, [%rd63+96];
	mul.f64 	%fd104, %fd4, %fd103;
	ld.global.f64 	%fd105, [%rd64+96];
	sub.f64 	%fd106, %fd105, %fd104;
	st.global.f64 	[%rd64+96], %fd106;
	ld.global.f64 	%fd107, [%rd63+104];
	mul.f64 	%fd108, %fd4, %fd107;
	ld.global.f64 	%fd109, [%rd64+104];
	sub.f64 	%fd110, %fd109, %fd108;
	st.global.f64 	[%rd64+104], %fd110;
	ld.global.f64 	%fd111, [%rd63+112];
	mul.f64 	%fd112, %fd4, %fd111;
	ld.global.f64 	%fd113, [%rd64+112];
	sub.f64 	%fd114, %fd113, %fd112;
	st.global.f64 	[%rd64+112], %fd114;
	ld.global.f64 	%fd115, [%rd63+120];
	mul.f64 	%fd116, %fd4, %fd115;
	ld.global.f64 	%fd117, [%rd64+120];
	sub.f64 	%fd118, %fd117, %fd116;
	st.global.f64 	[%rd64+120], %fd118;
	add.s32 	%r78, %r78, 16;
	add.s32 	%r64, %r78, %r9;
	setp.ne.s32 	%p20, %r64, %r19;
	@%p20 bra 	$L__BB0_23;
$L__BB0_24:
	and.b32  	%r65, %r10, 15;
	setp.eq.s32 	%p21, %r65, 0;
	@%p21 bra 	$L__BB0_34;
	not.b16 	%rs7, %rs14;
	add.s16 	%rs9, %rs7, %rs8;
	cvt.u32.u16 	%r66, %rs9;
	and.b32  	%r23, %r66, 15;
	add.s32 	%r67, %r23, -1;
	setp.lt.u32 	%p22, %r67, 7;
	@%p22 bra 	$L__BB0_27;
	mul.wide.u32 	%rd65, %r78, 8;
	add.s64 	%rd66, %rd13, %rd65;
	ld.global.f64 	%fd119, [%rd66];
	mul.f64 	%fd120, %fd4, %fd119;
	add.s64 	%rd67, %rd2, %rd65;
	ld.global.f64 	%fd121, [%rd67];
	sub.f64 	%fd122, %fd121, %fd120;
	st.global.f64 	[%rd67], %fd122;
	ld.global.f64 	%fd123, [%rd66+8];
	mul.f64 	%fd124, %fd4, %fd123;
	ld.global.f64 	%fd125, [%rd67+8];
	sub.f64 	%fd126, %fd125, %fd124;
	st.global.f64 	[%rd67+8], %fd126;
	ld.global.f64 	%fd127, [%rd66+16];
	mul.f64 	%fd128, %fd4, %fd127;
	ld.global.f64 	%fd129, [%rd67+16];
	sub.f64 	%fd130, %fd129, %fd128;
	st.global.f64 	[%rd67+16], %fd130;
	ld.global.f64 	%fd131, [%rd66+24];
	mul.f64 	%fd132, %fd4, %fd131;
	ld.global.f64 	%fd133, [%rd67+24];
	sub.f64 	%fd134, %fd133, %fd132;
	st.global.f64 	[%rd67+24], %fd134;
	ld.global.f64 	%fd135, [%rd66+32];
	mul.f64 	%fd136, %fd4, %fd135;
	ld.global.f64 	%fd137, [%rd67+32];
	sub.f64 	%fd138, %fd137, %fd136;
	st.global.f64 	[%rd67+32], %fd138;
	ld.global.f64 	%fd139, [%rd66+40];
	mul.f64 	%fd140, %fd4, %fd139;
	ld.global.f64 	%fd141, [%rd67+40];
	sub.f64 	%fd142, %fd141, %fd140;
	st.global.f64 	[%rd67+40], %fd142;
	ld.global.f64 	%fd143, [%rd66+48];
	mul.f64 	%fd144, %fd4, %fd143;
	ld.global.f64 	%fd145, [%rd67+48];
	sub.f64 	%fd146, %fd145, %fd144;
	st.global.f64 	[%rd67+48], %fd146;
	ld.global.f64 	%fd147, [%rd66+56];
	mul.f64 	%fd148, %fd4, %fd147;
	ld.global.f64 	%fd149, [%rd67+56];
	sub.f64 	%fd150, %fd149, %fd148;
	st.global.f64 	[%rd67+56], %fd150;
	add.s32 	%r78, %r78, 8;
$L__BB0_27:
	and.b32  	%r68, %r23, 7;
	setp.eq.s32 	%p23, %r68, 0;
	@%p23 bra 	$L__BB0_34;
	not.b16 	%rs10, %rs13;
	cvt.u16.u32 	%rs11, %r1;
	add.s16 	%rs12, %rs10, %rs11;
	cvt.u32.u16 	%r69, %rs12;
	and.b32  	%r70, %r69, 7;
	and.b32  	%r26, %r69, 3;
	add.s32 	%r71, %r70, -1;
	setp.lt.u32 	%p24, %r71, 3;
	@%p24 bra 	$L__BB0_30;
	mul.wide.u32 	%rd68, %r78, 8;
	add.s64 	%rd69, %rd13, %rd68;
	ld.global.f64 	%fd151, [%rd69];
	mul.f64 	%fd152, %fd4, %fd151;
	add.s64 	%rd70, %rd2, %rd68;
	ld.global.f64 	%fd153, [%rd70];
	sub.f64 	%fd154, %fd153, %fd152;
	st.global.f64 	[%rd70], %fd154;
	ld.global.f64 	%fd155, [%rd69+8];
	mul.f64 	%fd156, %fd4, %fd155;
	ld.global.f64 	%fd157, [%rd70+8];
	sub.f64 	%fd158, %fd157, %fd156;
	st.global.f64 	[%rd70+8], %fd158;
	ld.global.f64 	%fd159, [%rd69+16];
	mul.f64 	%fd160, %fd4, %fd159;
	ld.global.f64 	%fd161, [%rd70+16];
	sub.f64 	%fd162, %fd161, %fd160;
	st.global.f64 	[%rd70+16], %fd162;
	ld.global.f64 	%fd163, [%rd69+24];
	mul.f64 	%fd164, %fd4, %fd163;
	ld.global.f64 	%fd165, [%rd70+24];
	sub.f64 	%fd166, %fd165, %fd164;
	st.global.f64 	[%rd70+24], %fd166;
	add.s32 	%r78, %r78, 4;
$L__BB0_30:
	setp.eq.s32 	%p25, %r26, 0;
	@%p25 bra 	$L__BB0_34;
	mul.wide.u32 	%rd71, %r78, 8;
	add.s64 	%rd14, %rd13, %rd71;
	ld.global.f64 	%fd167, [%rd14];
	mul.f64 	%fd168, %fd4, %fd167;
	add.s64 	%rd15, %rd2, %rd71;
	ld.global.f64 	%fd169, [%rd15];
	sub.f64 	%fd170, %fd169, %fd168;
	st.global.f64 	[%rd15], %fd170;
	setp.eq.s32 	%p26, %r26, 1;
	@%p26 bra 	$L__BB0_34;
	ld.global.f64 	%fd171, [%rd14+8];
	mul.f64 	%fd172, %fd4, %fd171;
	ld.global.f64 	%fd173, [%rd15+8];
	sub.f64 	%fd174, %fd173, %fd172;
	st.global.f64 	[%rd15+8], %fd174;
	setp.eq.s32 	%p27, %r26, 2;
	@%p27 bra 	$L__BB0_34;
	ld.global.f64 	%fd175, [%rd14+16];
	mul.f64 	%fd176, %fd4, %fd175;
	ld.global.f64 	%fd177, [%rd15+16];
	sub.f64 	%fd178, %fd177, %fd176;
	st.global.f64 	[%rd15+16], %fd178;
$L__BB0_34:
	bar.sync 	0;
	add.s32 	%r72, %r72, 1;
	setp.ne.s32 	%p28, %r72, %r1;
	add.s16 	%rs14, %rs14, 1;
	add.s16 	%rs13, %rs13, 1;
	@%p28 bra 	$L__BB0_2;
$L__BB0_35:
	ret;

}


// ===== COMPILED SASS (sm_100) =====

	.target	sm_100

	.elftype	@"ET_EXEC"


//--------------------- .note.nv.tkinfo           --------------------------
	.section	.note.nv.tkinfo,"",@"SHT_NOTE"
	.sectionflags	@"SHF_NOTE_NV_TKINFO"
	.tkinfo
        /*0018*/ 	.word	0x00000002
        /*0030*/ 	.string	""
        /*0030*/ 	.string	"ptxas"
        /*0030*/ 	.string	"Cuda compilation tools, release 13.0, V13.0.88"
        /*0030*/ 	.string	"Build cuda_13.0.r13.0/compiler.36424714_0"
        /*0030*/ 	.string	"-arch sm_100 -m 64 "



//--------------------- .note.nv.cuinfo           --------------------------
	.section	.note.nv.cuinfo,"",@"SHT_NOTE"
	.sectionflags	@"SHF_NOTE_NV_CUINFO"
        /*0018*/ 	.short	0x0002
        /*001a*/ 	.short	0x0064
        /*001c*/ 	.short	0x0082
	.zero		2


//--------------------- .nv.info                  --------------------------
	.section	.nv.info,"",@"SHT_CUDA_INFO"
	.align	4


	//----- nvinfo : EIATTR_REGCOUNT
	.align		4
        /*0000*/ 	.byte	0x04, 0x2f
        /*0002*/ 	.short	(.L_1 - .L_0)
	.align		4
.L_0:
        /*0004*/ 	.word	index@(_Z16calcDeterminantsPdPiS_)
        /*0008*/ 	.word	0x00000028


	//----- nvinfo : EIATTR_FRAME_SIZE
	.align		4
.L_1:
        /*000c*/ 	.byte	0x04, 0x11
        /*000e*/ 	.short	(.L_3 - .L_2)
	.align		4
.L_2:
        /*0010*/ 	.word	index@($__internal_0_$__cuda_sm20_div_rn_f64_full)
        /*0014*/ 	.word	0x00000000


	//----- nvinfo : EIATTR_FRAME_SIZE
	.align		4
.L_3:
        /*0018*/ 	.byte	0x04, 0x11
        /*001a*/ 	.short	(.L_5 - .L_4)
	.align		4
.L_4:
        /*001c*/ 	.word	index@(_Z16calcDeterminantsPdPiS_)
        /*0020*/ 	.word	0x00000000


	//----- nvinfo : EIATTR_MIN_STACK_SIZE
	.align		4
.L_5:
        /*0024*/ 	.byte	0x04, 0x12
        /*0026*/ 	.short	(.L_7 - .L_6)
	.align		4
.L_6:
        /*0028*/ 	.word	index@(_Z16calcDeterminantsPdPiS_)
        /*002c*/ 	.word	0x00000000
.L_7:


//--------------------- .nv.compat                --------------------------
	.section	.nv.compat,"",@"SHT_CUDA_COMPAT_INFO"
	.align	4
        /*0000*/ 	.byte	0x02, 0x09, 0x00, 0x00, 0x02, 0x02, 0x01, 0x00, 0x02, 0x05, 0x05, 0x00, 0x03, 0x07, 0x01, 0x01
        /*0010*/ 	.byte	0x02, 0x03, 0x00, 0x00, 0x02, 0x06, 0x01, 0x00, 0x04, 0x0b, 0x08, 0x00, 0x01, 0x00, 0x00, 0x00
        /*0020*/ 	.byte	0x00, 0x00, 0x00, 0x00


//--------------------- .nv.info._Z16calcDeterminantsPdPiS_ --------------------------
	.section	.nv.info._Z16calcDeterminantsPdPiS_,"",@"SHT_CUDA_INFO"
	.sectionflags	@""
	.align	4


	//----- nvinfo : EIATTR_CUDA_API_VERSION
	.align		4
        /*0000*/ 	.byte	0x04, 0x37
        /*0002*/ 	.short	(.L_9 - .L_8)
.L_8:
        /*0004*/ 	.word	0x00000082


	//----- nvinfo : EIATTR_KPARAM_INFO
	.align		4
.L_9:
        /*0008*/ 	.byte	0x04, 0x17
        /*000a*/ 	.short	(.L_11 - .L_10)
.L_10:
        /*000c*/ 	.word	0x00000000
        /*0010*/ 	.short	0x0002
        /*0012*/ 	.short	0x0010
        /*0014*/ 	.byte	0x00, 0xf5, 0x21, 0x00


	//----- nvinfo : EIATTR_KPARAM_INFO
	.align		4
.L_11:
        /*0018*/ 	.byte	0x04, 0x17
        /*001a*/ 	.short	(.L_13 - .L_12)
.L_12:
        /*001c*/ 	.word	0x00000000
        /*0020*/ 	.short	0x0001
        /*0022*/ 	.short	0x0008
        /*0024*/ 	.byte	0x00, 0xf5, 0x21, 0x00


	//----- nvinfo : EIATTR_KPARAM_INFO
	.align		4
.L_13:
        /*0028*/ 	.byte	0x04, 0x17
        /*002a*/ 	.short	(.L_15 - .L_14)
.L_14:
        /*002c*/ 	.word	0x00000000
        /*0030*/ 	.short	0x0000
        /*0032*/ 	.short	0x0000
        /*0034*/ 	.byte	0x00, 0xf5, 0x21, 0x00


	//----- nvinfo : EIATTR_SPARSE_MMA_MASK
	.align		4
.L_15:
        /*0038*/ 	.byte	0x03, 0x50
        /*003a*/ 	.short	0x0000


	//----- nvinfo : EIATTR_MAXREG_COUNT
	.align		4
        /*003c*/ 	.byte	0x03, 0x1b
        /*003e*/ 	.short	0x00ff


	//----- nvinfo : EIATTR_NUM_BARRIERS
	.align		4
        /*0040*/ 	.byte	0x02, 0x4c
        /*0042*/ 	.byte	0x01
	.zero		1


	//----- nvinfo : EIATTR_MERCURY_ISA_VERSION
	.align		4
        /*0044*/ 	.byte	0x03, 0x5f
        /*0046*/ 	.short	0x0101


	//----- nvinfo : EIATTR_VRC_CTA_INIT_COUNT
	.align		4
        /*0048*/ 	.byte	0x02, 0x4a
	.zero		1
	.zero		1


	//----- nvinfo : EIATTR_EXIT_INSTR_OFFSETS
	.align		4
        /*004c*/ 	.byte	0x04, 0x1c
        /*004e*/ 	.short	(.L_17 - .L_16)


	//   ....[0]....
.L_16:
        /*0050*/ 	.word	0x00000070


	//   ....[1]....
        /*0054*/ 	.word	0x00001bc0


	//----- nvinfo : EIATTR_CRS_STACK_SIZE
	.align		4
.L_17:
        /*0058*/ 	.byte	0x04, 0x1e
        /*005a*/ 	.short	(.L_19 - .L_18)
.L_18:
        /*005c*/ 	.word	0x00000000


	//----- nvinfo : EIATTR_CBANK_PARAM_SIZE
	.align		4
.L_19:
        /*0060*/ 	.byte	0x03, 0x19
        /*0062*/ 	.short	0x0018


	//----- nvinfo : EIATTR_PARAM_CBANK
	.align		4
        /*0064*/ 	.byte	0x04, 0x0a
        /*0066*/ 	.short	(.L_21 - .L_20)
	.align		4
.L_20:
        /*0068*/ 	.word	index@(.nv.constant0._Z16calcDeterminantsPdPiS_)
        /*006c*/ 	.short	0x0380
        /*006e*/ 	.short	0x0018


	//----- nvinfo : EIATTR_SW_WAR
	.align		4
.L_21:
        /*0070*/ 	.byte	0x04, 0x36
        /*0072*/ 	.short	(.L_23 - .L_22)
.L_22:
        /*0074*/ 	.word	0x00000008
.L_23:


//--------------------- .nv.callgraph             --------------------------
	.section	.nv.callgraph,"",@"SHT_CUDA_CALLGRAPH"
	.align	4
	.sectionentsize	8
	.align		4
        /*0000*/ 	.word	0x00000000
	.align		4
        /*0004*/ 	.word	0xffffffff
	.align		4
        /*0008*/ 	.word	0x00000000
	.align		4
        /*000c*/ 	.word	0xfffffffe
	.align		4
        /*0010*/ 	.word	0x00000000
	.align		4
        /*0014*/ 	.word	0xfffffffd
	.align		4
        /*0018*/ 	.word	0x00000000
	.align		4
        /*001c*/ 	.word	0xfffffffc


//--------------------- .text._Z16calcDeterminantsPdPiS_ --------------------------
	.section	.text._Z16calcDeterminantsPdPiS_,"ax",@progbits
	.align	128
        .global         _Z16calcDeterminantsPdPiS_
        .type           _Z16calcDeterminantsPdPiS_,@function
        .size           _Z16calcDeterminantsPdPiS_,(.L_x_23 - _Z16calcDeterminantsPdPiS_)
        .other          _Z16calcDeterminantsPdPiS_,@"STO_CUDA_ENTRY STV_DEFAULT"
_Z16calcDeterminantsPdPiS_:
.text._Z16calcDeterminantsPdPiS_:
[----:B------:R-:W-:Y:S08]  /*0000*/  LDC R1, c[0x0][0x37c] ;  /* 0x0000df00ff017b82 */ /* 0x000ff00000000800 */
[----:B------:R-:W0:Y:S01]  /*0010*/  LDC.64 R2, c[0x0][0x388] ;  /* 0x0000e200ff027b82 */ /* 0x000e220000000a00 */
[----:B------:R-:W0:Y:S02]  /*0020*/  LDCU.64 UR18, c[0x0][0x358] ;  /* 0x00006b00ff1277ac */ /* 0x000e240008000a00 */
[----:B0-----:R-:W2:Y:S02]  /*0030*/  LDG.E R2, desc[UR18][R2.64] ;  /* 0x0000001202027981 */ /* 0x001ea4000c1e1900 */
[----:B--2---:R-:W-:-:S13]  /*0040*/  R2UR UR11, R2 ;  /* 0x00000000020b72ca */ /* 0x004fda00000e0000 */
[----:B------:R-:W-:-:S06]  /*0050*/  UISETP.GE.AND UP0, UPT, UR11, 0x1, UPT ;  /* 0x000000010b00788c */ /* 0x000fcc000bf06270 */
[----:B------:R-:W-:-:S13]  /*0060*/  PLOP3.LUT P0, PT, PT, PT, UP0, 0x80, 0x8 ;  /* 0x000000000008781c */ /* 0x000fda0003f0f008 */
[----:B------:R-:W-:Y:S05]  /*0070*/  @!P0 EXIT ;  /* 0x000000000000894d */ /* 0x000fea0003800000 */
[----:B------:R-:W0:Y:S01]  /*0080*/  S2R R2, SR_TID.X ;  /* 0x0000000000027919 */ /* 0x000e220000002100 */
[----:B------:R-:W1:Y:S01]  /*0090*/  S2UR UR9, SR_CTAID.X ;  /* 0x00000000000979c3 */ /* 0x000e620000002500 */
[----:B------:R-:W2:Y:S01]  /*00a0*/  LDCU.64 UR12, c[0x0][0x380] ;  /* 0x00007000ff0c77ac */ /* 0x000ea20008000a00 */
[----:B------:R-:W-:Y:S02]  /*00b0*/  PRMT R30, RZ, 0x7610, R30 ;  /* 0x00007610ff1e7816 */ /* 0x000fe4000000001e */
[----:B------:R-:W-:Y:S01]  /*00c0*/  PRMT R31, RZ, 0x7610, R31 ;  /* 0x00007610ff1f7816 */ /* 0x000fe2000000001f */
[----:B------:R-:W3:Y:S01]  /*00d0*/  LDCU.64 UR6, c[0x0][0x390] ;  /* 0x00007200ff0677ac */ /* 0x000ee20008000a00 */
[----:B------:R-:W-:Y:S02]  /*00e0*/  ULOP3.LUT UR8, UR11, 0x7ffffff8, URZ, 0xc0, !UPT ;  /* 0x7ffffff80b087892 */ /* 0x000fe4000f8ec0ff */
[----:B------:R-:W-:Y:S02]  /*00f0*/  UIADD3 UR14, UPT, UPT, UR11, -0x2, URZ ;  /* 0xfffffffe0b0e7890 */ /* 0x000fe4000fffe0ff */
[----:B-1----:R-:W-:-:S02]  /*0100*/  UIMAD UR4, UR11, UR9, URZ ;  /* 0x000000090b0472a4 */ /* 0x002fc4000f8e02ff */
[----:B---3--:R-:W-:Y:S02]  /*0110*/  UIMAD.WIDE.U32 UR6, UR9, 0x8, UR6 ;  /* 0x00000008090678a5 */ /* 0x008fe4000f8e0006 */
[----:B------:R-:W-:Y:S02]  /*0120*/  UIMAD UR4, UR11, UR4, URZ ;  /* 0x000000040b0472a4 */ /* 0x000fe4000f8e02ff */
[----:B------:R-:W-:Y:S01]  /*0130*/  UIADD3 UR9, UPT, UPT, -UR8, URZ, URZ ;  /* 0x000000ff08097290 */ /* 0x000fe2000fffe1ff */
[C---:B0-----:R-:W-:Y:S01]  /*0140*/  IMAD R3, R2.reuse, UR11, RZ ;  /* 0x0000000b02037c24 */ /* 0x041fe2000f8e02ff */
[----:B------:R-:W-:Y:S01]  /*0150*/  UIMAD.WIDE.U32 UR4, UR4, 0x8, URZ ;  /* 0x00000008040478a5 */ /* 0x000fe2000f8e00ff */
[----:B------:R-:W-:Y:S02]  /*0160*/  VIADD R32, R2, 0x1 ;  /* 0x0000000102207836 */ /* 0x000fe40000000000 */
[C---:B------:R-:W-:Y:S01]  /*0170*/  VIADD R5, R3.reuse, UR11 ;  /* 0x0000000b03057c36 */ /* 0x040fe20008000000 */
[----:B------:R-:W-:Y:S01]  /*0180*/  SHF.R.S32.HI R4, RZ, 0x1f, R3 ;  /* 0x0000001fff047819 */ /* 0x000fe20000011403 */
[----:B--2---:R-:W-:Y:S01]  /*0190*/  UIADD3 UR17, UP0, UPT, UR4, UR12, URZ ;  /* 0x0000000c04117290 */ /* 0x004fe2000ff1e0ff */
[----:B------:R-:W-:Y:S01]  /*01a0*/  IADD3 R0, P0, PT, R3, R2, RZ ;  /* 0x0000000203007210 */ /* 0x000fe20007f1e0ff */
[----:B------:R-:W-:-:S02]  /*01b0*/  IMAD.U32 R8, RZ, RZ, UR4 ;  /* 0x00000004ff087e24 */ /* 0x000fc4000f8e00ff */
[----:B------:R-:W-:Y:S01]  /*01c0*/  IMAD.U32 R9, RZ, RZ, UR5 ;  /* 0x00000005ff097e24 */ /* 0x000fe2000f8e00ff */
[----:B------:R-:W-:Y:S01]  /*01d0*/  UIADD3.X UR10, UPT, UPT, UR5, UR13, URZ, UP0, !UPT ;  /* 0x0000000d050a7290 */ /* 0x000fe200087fe4ff */
[----:B------:R-:W-:Y:S01]  /*01e0*/  IMAD.U32 R12, RZ, RZ, UR4 ;  /* 0x00000004ff0c7e24 */ /* 0x000fe2000f8e00ff */
[----:B------:R-:W-:Y:S01]  /*01f0*/  LEA R10, P1, R0, UR17, 0x3 ;  /* 0x00000011000a7c11 */ /* 0x000fe2000f8218ff */
[----:B------:R-:W-:Y:S01]  /*0200*/  IMAD.U32 R13, RZ, RZ, UR5 ;  /* 0x00000005ff0d7e24 */ /* 0x000fe2000f8e00ff */
[----:B------:R-:W-:Y:S01]  /*0210*/  UMOV UR4, URZ ;  /* 0x000000ff00047c82 */ /* 0x000fe20008000000 */
[----:B------:R-:W-:Y:S02]  /*0220*/  IMAD.X R7, RZ, RZ, R4, P0 ;  /* 0x000000ffff077224 */ /* 0x000fe400000e0604 */
[----:B------:R-:W-:-:S03]  /*0230*/  IMAD.WIDE R8, R3, 0x8, R8 ;  /* 0x0000000803087825 */ /* 0x000fc600078e0208 */
[----:B------:R-:W-:Y:S01]  /*0240*/  LEA.HI.X R11, R0, UR10, R7, 0x3, P1 ;  /* 0x0000000a000b7c11 */ /* 0x000fe200088f1c07 */
[----:B------:R-:W-:Y:S01]  /*0250*/  IMAD.WIDE.U32 R12, R5, 0x8, R12 ;  /* 0x00000008050c7825 */ /* 0x000fe200078e000c */
[----:B------:R-:W-:Y:S02]  /*0260*/  IADD3 R6, P0, PT, R8, UR12, RZ ;  /* 0x0000000c08067c10 */ /* 0x000fe4000ff1e0ff */
[----:B------:R-:W-:Y:S01]  /*0270*/  IADD3 R7, P2, PT, R12, UR12, RZ ;  /* 0x0000000c0c077c10 */ /* 0x000fe2000ff5e0ff */
[----:B------:R-:W-:Y:S01]  /*0280*/  IMAD.U32 R12, RZ, RZ, UR17 ;  /* 0x00000011ff0c7e24 */ /* 0x000fe2000f8e00ff */
[----:B------:R-:W-:Y:S01]  /*0290*/  IADD3 R6, P1, PT, R6, 0x20, RZ ;  /* 0x0000002006067810 */ /* 0x000fe20007f3e0ff */
[----:B------:R-:W-:Y:S01]  /*02a0*/  ULOP3.LUT UR12, UR11, 0x7, URZ, 0xc0, !UPT ;  /* 0x000000070b0c7892 */ /* 0x000fe2000f8ec0ff */
[----:B------:R-:W-:Y:S02]  /*02b0*/  IADD3 R7, P3, PT, R7, 0x20, RZ ;  /* 0x0000002007077810 */ /* 0x000fe40007f7e0ff */
[----:B------:R-:W-:-:S02]  /*02c0*/  IADD3.X R8, PT, PT, RZ, UR13, R9, P1, P0 ;  /* 0x0000000dff087c10 */ /* 0x000fc40008fe0409 */
[----:B------:R-:W-:Y:S01]  /*02d0*/  IADD3.X R9, PT, PT, RZ, UR13, R13, P3, P2 ;  /* 0x0000000dff097c10 */ /* 0x000fe20009fe440d */
[----:B------:R-:W-:Y:S01]  /*02e0*/  IMAD.U32 R13, RZ, RZ, UR10 ;  /* 0x0000000aff0d7e24 */ /* 0x000fe2000f8e00ff */
[----:B------:R-:W-:Y:S01]  /*02f0*/  UIADD3 UR13, UPT, UPT, UR12, -0x1, URZ ;  /* 0xffffffff0c0d7890 */ /* 0x000fe2000fffe0ff */
[----:B------:R-:W-:-:S11]  /*0300*/  IMAD.WIDE.U32 R12, R3, 0x8, R12 ;  /* 0x00000008030c7825 */ /* 0x000fd600078e000c */
.L_x_16:
[----:B------:R-:W-:Y:S01]  /*0310*/  ISETP.NE.AND P0, PT, R2, UR4, PT ;  /* 0x0000000402007c0c */ /* 0x000fe2000bf05270 */
[----:B------:R-:W-:Y:S01]  /*0320*/  ULOP3.LUT UR20, URZ, UR4, URZ, 0x33, !UPT ;  /* 0x00000004ff147292 */ /* 0x000fe2000f8e33ff */
[----:B------:R-:W-:Y:S03]  /*0330*/  BSSY.RECONVERGENT B0, `(.L_x_0) ;  /* 0x00000b4000007945 */ /* 0x000fe60003800200 */
[----:B------:R-:W-:-:S08]  /*0340*/  UIADD3 UR21, UPT, UPT, UR11, UR20, URZ ;  /* 0x000000140b157290 */ /* 0x000fd0000fffe0ff */
[----:B01234-:R-:W-:Y:S05]  /*0350*/  @P0 BRA `(.L_x_1) ;  /* 0x0000000800c40947 */ /* 0x01ffea0003800000 */
[----:B------:R-:W2:Y:S01]  /*0360*/  LDG.E.64 R14, desc[UR18][R10.64] ;  /* 0x000000120a0e7981 */ /* 0x000ea2000c1e1b00 */
[----:B------:R-:W0:Y:S01]  /*0370*/  LDCU.64 UR22, c[0x0][0x380] ;  /* 0x00007000ff1677ac */ /* 0x000e220008000a00 */
[----:B------:R-:W-:Y:S01]  /*0380*/  BSSY.RECONVERGENT B1, `(.L_x_2) ;  /* 0x00000a1000017945 */ /* 0x000fe20003800200 */
[----:B0-----:R-:W-:-:S04]  /*0390*/  ISETP.NE.U32.AND P0, PT, RZ, UR22, PT ;  /* 0x00000016ff007c0c */ /* 0x001fc8000bf05070 */
[----:B------:R-:W-:-:S13]  /*03a0*/  ISETP.NE.AND.EX P0, PT, RZ, UR23, PT, P0 ;  /* 0x00000017ff007c0c */ /* 0x000fda000bf05300 */
[----:B--2---:R-:W-:-:S06]  /*03b0*/  DSETP.NEU.OR P0, PT, R14, RZ, !P0 ;  /* 0x000000ff0e00722a */ /* 0x004fcc000470d400 */
[----:B------:R-:W-:-:S13]  /*03c0*/  ISETP.GE.U32.OR P0, PT, R32, UR11, P0 ;  /* 0x0000000b20007c0c */ /* 0x000fda0008706470 */
[----:B------:R-:W-:Y:S05]  /*03d0*/  @P0 BRA `(.L_x_3) ;  /* 0x00000008006c0947 */ /* 0x000fea0003800000 */
[----:B------:R-:W-:Y:S01]  /*03e0*/  UISETP.GE.U32.AND UP0, UPT, UR11, 0x8, UPT ;  /* 0x000000080b00788c */ /* 0x000fe2000bf06070 */
[----:B------:R-:W-:-:S08]  /*03f0*/  UMOV UR5, URZ ;  /* 0x000000ff00057c82 */ /* 0x000fd00008000000 */
[----:B------:R-:W-:Y:S05]  /*0400*/  BRA.U !UP0, `(.L_x_4) ;  /* 0x0000000508047547 */ /* 0x000fea000b800000 */
[----:B------:R-:W-:Y:S01]  /*0410*/  IMAD.MOV.U32 R24, RZ, RZ, R7 ;  /* 0x000000ffff187224 */ /* 0x000fe200078e0007 */
[----:B------:R-:W-:Y:S01]  /*0420*/  UMOV UR5, UR9 ;  /* 0x0000000900057c82 */ /* 0x000fe20008000000 */
[----:B------:R-:W-:Y:S02]  /*0430*/  IMAD.MOV.U32 R25, RZ, RZ, R9 ;  /* 0x000000ffff197224 */ /* 0x000fe400078e0009 */
[----:B------:R-:W-:Y:S02]  /*0440*/  IMAD.MOV.U32 R0, RZ, RZ, R6 ;  /* 0x000000ffff007224 */ /* 0x000fe400078e0006 */
[----:B------:R-:W-:-:S07]  /*0450*/  IMAD.MOV.U32 R19, RZ, RZ, R8 ;  /* 0x000000ffff137224 */ /* 0x000fce00078e0008 */
.L_x_5:
[----:B----4-:R-:W-:Y:S01]  /*0460*/  MOV R16, R24 ;  /* 0x0000001800107202 */ /* 0x010fe20000000f00 */
[----:B------:R-:W-:-:S05]  /*0470*/  IMAD.MOV.U32 R17, RZ, RZ, R25 ;  /* 0x000000ffff117224 */ /* 0x000fca00078e0019 */
[----:B------:R-:W2:Y:S01]  /*0480*/  LDG.E.64 R22, desc[UR18][R16.64+-0x20] ;  /* 0xffffe01210167981 */ /* 0x000ea2000c1e1b00 */
[----:B------:R-:W-:Y:S02]  /*0490*/  IMAD.MOV.U32 R14, RZ, RZ, R0 ;  /* 0x000000ffff0e7224 */ /* 0x000fe400078e0000 */
[----:B------:R-:W-:-:S05]  /*04a0*/  IMAD.MOV.U32 R15, RZ, RZ, R19 ;  /* 0x000000ffff0f7224 */ /* 0x000fca00078e0013 */
[----:B------:R-:W3:Y:S01]  /*04b0*/  LDG.E.64 R18, desc[UR18][R14.64+-0x20] ;  /* 0xffffe0120e127981 */ /* 0x000ee2000c1e1b00 */
[----:B--2---:R-:W0:Y:S03]  /*04c0*/  F2I.F64.TRUNC R24, R22 ;  /* 0x0000001600187311 */ /* 0x004e26000030d100 */
[----:B---3--:R1:W-:Y:S04]  /*04d0*/  STG.E.64 desc[UR18][R16.64+-0x20], R18 ;  /* 0xffffe01210007986 */ /* 0x0083e8000c101b12 */
[----:B------:R-:W2:Y:S01]  /*04e0*/  LDG.E.64 R20, desc[UR18][R14.64+-0x18] ;  /* 0xffffe8120e147981 */ /* 0x000ea2000c1e1b00 */
[----:B0-----:R-:W0:Y:S03]  /*04f0*/  I2F.F64 R24, R24 ;  /* 0x0000001800187312 */ /* 0x001e260000201c00 */
[----:B0-----:R0:W-:Y:S04]  /*0500*/  STG.E.64 desc[UR18][R14.64+-0x20], R24 ;  /* 0xffffe0180e007986 */ /* 0x0011e8000c101b12 */
[----:B------:R-:W3:Y:S02]  /*0510*/  LDG.E.64 R26, desc[UR18][R16.64+-0x18] ;  /* 0xffffe812101a7981 */ /* 0x000ee4000c1e1b00 */
[----:B---3--:R-:W3:Y:S02]  /*0520*/  F2I.F64.TRUNC R26, R26 ;  /* 0x0000001a001a7311 */ /* 0x008ee4000030d100 */
[----:B--2---:R2:W-:Y:S04]  /*0530*/  STG.E.64 desc[UR18][R16.64+-0x18], R20 ;  /* 0xffffe81410007986 */ /* 0x0045e8000c101b12 */
[----:B------:R-:W4:Y:S02]  /*0540*/  LDG.E.64 R22, desc[UR18][R14.64+-0x10] ;  /* 0xfffff0120e167981 */ /* 0x000f24000c1e1b00 */
[----:B---3--:R-:W3:Y:S02]  /*0550*/  I2F.F64 R28, R26 ;  /* 0x0000001a001c7312 */ /* 0x008ee40000201c00 */
[----:B---3--:R3:W-:Y:S04]  /*0560*/  STG.E.64 desc[UR18][R14.64+-0x18], R28 ;  /* 0xffffe81c0e007986 */ /* 0x0087e8000c101b12 */
[----:B------:R-:W5:Y:S04]  /*0570*/  LDG.E.64 R34, desc[UR18][R16.64+-0x10] ;  /* 0xfffff01210227981 */ /* 0x000f68000c1e1b00 */
[----:B----4-:R4:W-:Y:S04]  /*0580*/  STG.E.64 desc[UR18][R16.64+-0x10], R22 ;  /* 0xfffff01610007986 */ /* 0x0109e8000c101b12 */
[----:B-1----:R-:W2:Y:S01]  /*0590*/  LDG.E.64 R18, desc[UR18][R14.64+-0x8] ;  /* 0xfffff8120e127981 */ /* 0x002ea2000c1e1b00 */
[----:B-----5:R-:W1:Y:S08]  /*05a0*/  F2I.F64.TRUNC R34, R34 ;  /* 0x0000002200227311 */ /* 0x020e70000030d100 */
[----:B-1----:R-:W1:Y:S02]  /*05b0*/  I2F.F64 R36, R34 ;  /* 0x0000002200247312 */ /* 0x002e640000201c00 */
[----:B-1----:R1:W-:Y:S04]  /*05c0*/  STG.E.64 desc[UR18][R14.64+-0x10], R36 ;  /* 0xfffff0240e007986 */ /* 0x0023e8000c101b12 */
[----:B0-----:R-:W5:Y:S04]  /*05d0*/  LDG.E.64 R24, desc[UR18][R16.64+-0x8] ;  /* 0xfffff81210187981 */ /* 0x001f68000c1e1b00 */
[----:B--2---:R0:W-:Y:S04]  /*05e0*/  STG.E.64 desc[UR18][R16.64+-0x8], R18 ;  /* 0xfffff81210007986 */ /* 0x0041e8000c101b12 */
[----:B------:R-:W2:Y:S01]  /*05f0*/  LDG.E.64 R20, desc[UR18][R14.64] ;  /* 0x000000120e147981 */ /* 0x000ea2000c1e1b00 */
[----:B-----5:R-:W5:Y:S08]  /*0600*/  F2I.F64.TRUNC R24, R24 ;  /* 0x0000001800187311 */ /* 0x020f70000030d100 */
[----:B-----5:R-:W5:Y:S02]  /*0610*/  I2F.F64 R26, R24 ;  /* 0x00000018001a7312 */ /* 0x020f640000201c00 */
[----:B-----5:R5:W-:Y:S04]  /*0620*/  STG.E.64 desc[UR18][R14.64+-0x8], R26 ;  /* 0xfffff81a0e007986 */ /* 0x020be8000c101b12 */
[----:B---3--:R-:W3:Y:S04]  /*0630*/  LDG.E.64 R28, desc[UR18][R16.64] ;  /* 0x00000012101c7981 */ /* 0x008ee8000c1e1b00 */
[----:B--2---:R2:W-:Y:S04]  /*0640*/  STG.E.64 desc[UR18][R16.64], R20 ;  /* 0x0000001410007986 */ /* 0x0045e8000c101b12 */
[----:B----4-:R-:W4:Y:S01]  /*0650*/  LDG.E.64 R22, desc[UR18][R14.64+0x8] ;  /* 0x000008120e167981 */ /* 0x010f22000c1e1b00 */
[----:B---3--:R-:W3:Y:S08]  /*0660*/  F2I.F64.TRUNC R28, R28 ;  /* 0x0000001c001c7311 */ /* 0x008ef0000030d100 */
[----:B---3--:R-:W3:Y:S02]  /*0670*/  I2F.F64 R34, R28 ;  /* 0x0000001c00227312 */ /* 0x008ee40000201c00 */
[----:B---3--:R3:W-:Y:S04]  /*0680*/  STG.E.64 desc[UR18][R14.64], R34 ;  /* 0x000000220e007986 */ /* 0x0087e8000c101b12 */
[----:B-1----:R-:W5:Y:S04]  /*0690*/  LDG.E.64 R36, desc[UR18][R16.64+0x8] ;  /* 0x0000081210247981 */ /* 0x002f68000c1e1b00 */
[----:B----4-:R-:W-:Y:S04]  /*06a0*/  STG.E.64 desc[UR18][R16.64+0x8], R22 ;  /* 0x0000081610007986 */ /* 0x010fe8000c101b12 */
[----:B0-----:R-:W4:Y:S01]  /*06b0*/  LDG.E.64 R18, desc[UR18][R14.64+0x10] ;  /* 0x000010120e127981 */ /* 0x001f22000c1e1b00 */
[----:B-----5:R-:W0:Y:S08]  /*06c0*/  F2I.F64.TRUNC R24, R36 ;  /* 0x0000002400187311 */ /* 0x020e30000030d100 */
[----:B0-----:R-:W0:Y:S02]  /*06d0*/  I2F.F64 R24, R24 ;  /* 0x0000001800187312 */ /* 0x001e240000201c00 */
[----:B0-----:R0:W-:Y:S04]  /*06e0*/  STG.E.64 desc[UR18][R14.64+0x8], R24 ;  /* 0x000008180e007986 */ /* 0x0011e8000c101b12 */
[----:B------:R-:W5:Y:S04]  /*06f0*/  LDG.E.64 R26, desc[UR18][R16.64+0x10] ;  /* 0x00001012101a7981 */ /* 0x000f68000c1e1b00 */
[----:B----4-:R1:W-:Y:S04]  /*0700*/  STG.E.64 desc[UR18][R16.64+0x10], R18 ;  /* 0x0000101210007986 */ /* 0x0103e8000c101b12 */
[----:B--2---:R-:W2:Y:S01]  /*0710*/  LDG.E.64 R20, desc[UR18][R14.64+0x18] ;  /* 0x000018120e147981 */ /* 0x004ea2000c1e1b00 */
[----:B-----5:R-:W4:Y:S08]  /*0720*/  F2I.F64.TRUNC R26, R26 ;  /* 0x0000001a001a7311 */ /* 0x020f30000030d100 */
[----:B----4-:R-:W4:Y:S02]  /*0730*/  I2F.F64 R28, R26 ;  /* 0x0000001a001c7312 */ /* 0x010f240000201c00 */
[----:B----4-:R4:W-:Y:S04]  /*0740*/  STG.E.64 desc[UR18][R14.64+0x10], R28 ;  /* 0x0000101c0e007986 */ /* 0x0109e8000c101b12 */
[----:B---3--:R-:W3:Y:S01]  /*0750*/  LDG.E.64 R34, desc[UR18][R16.64+0x18] ;  /* 0x0000181210227981 */ /* 0x008ee2000c1e1b00 */
[----:B------:R-:W-:-:S04]  /*0760*/  UIADD3 UR5, UPT, UPT, UR5, 0x8, URZ ;  /* 0x0000000805057890 */ /* 0x000fc8000fffe0ff */
[----:B------:R-:W-:Y:S01]  /*0770*/  UISETP.NE.AND UP0, UPT, UR5, URZ, UPT ;  /* 0x000000ff0500728c */ /* 0x000fe2000bf05270 */
[----:B------:R-:W-:Y:S02]  /*0780*/  IADD3 R0, P1, PT, R14, 0x40, RZ ;  /* 0x000000400e007810 */ /* 0x000fe40007f3e0ff */
[----:B0-----:R-:W-:-:S03]  /*0790*/  IADD3 R24, P2, PT, R16, 0x40, RZ ;  /* 0x0000004010187810 */ /* 0x001fc60007f5e0ff */
[----:B-1----:R-:W-:Y:S02]  /*07a0*/  IMAD.X R19, RZ, RZ, R15, P1 ;  /* 0x000000ffff137224 */ /* 0x002fe400008e060f */
[----:B------:R-:W-:Y:S01]  /*07b0*/  IMAD.X R25, RZ, RZ, R17, P2 ;  /* 0x000000ffff197224 */ /* 0x000fe200010e0611 */
[----:B--2---:R4:W-:Y:S01]  /*07c0*/  STG.E.64 desc[UR18][R16.64+0x18], R20 ;  /* 0x0000181410007986 */ /* 0x0049e2000c101b12 */
[----:B---3--:R-:W0:Y:S08]  /*07d0*/  F2I.F64.TRUNC R34, R34 ;  /* 0x0000002200227311 */ /* 0x008e30000030d100 */
[----:B0-----:R-:W0:Y:S02]  /*07e0*/  I2F.F64 R22, R34 ;  /* 0x0000002200167312 */ /* 0x001e240000201c00 */
[----:B0-----:R4:W-:Y:S01]  /*07f0*/  STG.E.64 desc[UR18][R14.64+0x18], R22 ;  /* 0x000018160e007986 */ /* 0x0019e2000c101b12 */
[----:B------:R-:W-:Y:S05]  /*0800*/  BRA.U UP0, `(.L_x_5) ;  /* 0xfffffffd00147547 */ /* 0x000fea000b83ffff */
[----:B------:R-:W-:-:S05]  /*0810*/  UMOV UR5, UR8 ;  /* 0x0000000800057c82 */ /* 0x000fca0008000000 */
.L_x_4:
[----:B------:R-:W-:-:S09]  /*0820*/  UISETP.NE.AND UP0, UPT, UR12, URZ, UPT ;  /* 0x000000ff0c00728c */ /* 0x000fd2000bf05270 */
[----:B------:R-:W-:Y:S05]  /*0830*/  BRA.U !UP0, `(.L_x_3) ;  /* 0x0000000508547547 */ /* 0x000fea000b800000 */
[----:B------:R-:W-:Y:S02]  /*0840*/  UISETP.GE.U32.AND UP0, UPT, UR13, 0x3, UPT ;  /* 0x000000030d00788c */ /* 0x000fe4000bf06070 */
[----:B------:R-:W-:-:S07]  /*0850*/  ULOP3.LUT UP1, UR15, UR11, 0x3, URZ, 0xc0, !UPT ;  /* 0x000000030b0f7892 */ /* 0x000fce000f82c0ff */
[----:B------:R-:W-:Y:S05]  /*0860*/  BRA.U !UP0, `(.L_x_6) ;  /* 0x0000000108947547 */ /* 0x000fea000b800000 */
[----:B------:R-:W-:Y:S02]  /*0870*/  IMAD.U32 R18, RZ, RZ, UR17 ;  /* 0x00000011ff127e24 */ /* 0x000fe4000f8e00ff */
[----:B------:R-:W-:Y:S02]  /*0880*/  IMAD.U32 R19, RZ, RZ, UR10 ;  /* 0x0000000aff137e24 */ /* 0x000fe4000f8e00ff */
[----:B----4-:R-:W-:-:S04]  /*0890*/  VIADD R15, R5, UR5 ;  /* 0x00000005050f7c36 */ /* 0x010fc80008000000 */
[----:B------:R-:W-:-:S05]  /*08a0*/  IMAD.WIDE.U32 R18, R15, 0x8, R18 ;  /* 0x000000080f127825 */ /* 0x000fca00078e0012 */
[----:B------:R-:W2:Y:S01]  /*08b0*/  LDG.E.64 R24, desc[UR18][R18.64] ;  /* 0x0000001212187981 */ /* 0x000ea2000c1e1b00 */
[----:B------:R-:W-:-:S05]  /*08c0*/  IADD3 R0, P1, PT, R3, UR5, RZ ;  /* 0x0000000503007c10 */ /* 0x000fca000ff3e0ff */
[----:B------:R-:W-:Y:S01]  /*08d0*/  IMAD.X R15, RZ, RZ, R4, P1 ;  /* 0x000000ffff0f7224 */ /* 0x000fe200008e0604 */
[----:B------:R-:W-:-:S04]  /*08e0*/  LEA R16, P1, R0, UR17, 0x3 ;  /* 0x0000001100107c11 */ /* 0x000fc8000f8218ff */
[----:B------:R-:W-:-:S05]  /*08f0*/  LEA.HI.X R17, R0, UR10, R15, 0x3, P1 ;  /* 0x0000000a00117c11 */ /* 0x000fca00088f1c0f */
[----:B------:R-:W3:Y:S01]  /*0900*/  LDG.E.64 R20, desc[UR18][R16.64] ;  /* 0x0000001210147981 */ /* 0x000ee2000c1e1b00 */
[----:B------:R-:W-:-:S05]  /*0910*/  IADD3 R0, P1, PT, R5, UR5, RZ ;  /* 0x0000000505007c10 */ /* 0x000fca000ff3e0ff */
[----:B------:R-:W-:Y:S01]  /*0920*/  IMAD.X R15, RZ, RZ, RZ, P1 ;  /* 0x000000ffff0f7224 */ /* 0x000fe200008e06ff */
[----:B------:R-:W-:-:S04]  /*0930*/  LEA R14, P1, R0, UR17, 0x3 ;  /* 0x00000011000e7c11 */ /* 0x000fc8000f8218ff */
[----:B------:R-:W-:Y:S01]  /*0940*/  LEA.HI.X R15, R0, UR10, R15, 0x3, P1 ;  /* 0x0000000a000f7c11 */ /* 0x000fe200088f1c0f */
[----:B--2---:R-:W0:Y:S08]  /*0950*/  F2I.F64.TRUNC R24, R24 ;  /* 0x0000001800187311 */ /* 0x004e30000030d100 */
[----:B0-----:R-:W0:Y:S01]  /*0960*/  I2F.F64 R26, R24 ;  /* 0x00000018001a7312 */ /* 0x001e220000201c00 */
[----:B---3--:R1:W-:Y:S04]  /*0970*/  STG.E.64 desc[UR18][R18.64], R20 ;  /* 0x0000001412007986 */ /* 0x0083e8000c101b12 */
[----:B------:R-:W2:Y:S04]  /*0980*/  LDG.E.64 R22, desc[UR18][R16.64+0x8] ;  /* 0x0000081210167981 */ /* 0x000ea8000c1e1b00 */
        /* <DEDUP_REMOVED lines=9> */
[----:B-1----:R-:W4:Y:S01]  /*0a20*/  LDG.E.64 R18, desc[UR18][R16.64+0x18] ;  /* 0x0000181210127981 */ /* 0x002f22000c1e1b00 */
[----:B-----5:R-:W1:Y:S08]  /*0a30*/  F2I.F64.TRUNC R36, R36 ;  /* 0x0000002400247311 */ /* 0x020e70000030d100 */
[----:B-1----:R-:W1:Y:S02]  /*0a40*/  I2F.F64 R20, R36 ;  /* 0x0000002400147312 */ /* 0x002e640000201c00 */
[----:B-1----:R3:W-:Y:S04]  /*0a50*/  STG.E.64 desc[UR18][R16.64+0x10], R20 ;  /* 0x0000101410007986 */ /* 0x0027e8000c101b12 */
[----:B0-----:R-:W5:Y:S01]  /*0a60*/  LDG.E.64 R26, desc[UR18][R14.64+0x18] ;  /* 0x000018120e1a7981 */ /* 0x001f62000c1e1b00 */
[----:B------:R-:W-:-:S03]  /*0a70*/  UIADD3 UR5, UPT, UPT, UR5, 0x4, URZ ;  /* 0x0000000405057890 */ /* 0x000fc6000fffe0ff */
[----:B----4-:R3:W-:Y:S01]  /*0a80*/  STG.E.64 desc[UR18][R14.64+0x18], R18 ;  /* 0x000018120e007986 */ /* 0x0107e2000c101b12 */
[----:B-----5:R-:W2:Y:S08]  /*0a90*/  F2I.F64.TRUNC R26, R26 ;  /* 0x0000001a001a7311 */ /* 0x020eb0000030d100 */
[----:B--2---:R-:W0:Y:S02]  /*0aa0*/  I2F.F64 R22, R26 ;  /* 0x0000001a00167312 */ /* 0x004e240000201c00 */
[----:B0-----:R3:W-:Y:S02]  /*0ab0*/  STG.E.64 desc[UR18][R16.64+0x18], R22 ;  /* 0x0000181610007986 */ /* 0x0017e4000c101b12 */
.L_x_6:
[----:B------:R-:W-:Y:S05]  /*0ac0*/  BRA.U !UP1, `(.L_x_3) ;  /* 0x0000000109b07547 */ /* 0x000fea000b800000 */
[----:B------:R-:W-:Y:S02]  /*0ad0*/  UISETP.NE.AND UP0, UPT, UR15, 0x1, UPT ;  /* 0x000000010f00788c */ /* 0x000fe4000bf05270 */
[----:B------:R-:W-:-:S04]  /*0ae0*/  ULOP3.LUT UR16, UR11, 0x1, URZ, 0xc0, !UPT ;  /* 0x000000010b107892 */ /* 0x000fc8000f8ec0ff */
[----:B------:R-:W-:-:S03]  /*0af0*/  UISETP.NE.U32.AND UP1, UPT, UR16, 0x1, UPT ;  /* 0x000000011000788c */ /* 0x000fc6000bf25070 */
[----:B------:R-:W-:Y:S08]  /*0b00*/  BRA.U !UP0, `(.L_x_7) ;  /* 0x0000000108647547 */ /* 0x000ff0000b800000 */
[----:B---3--:R-:W-:Y:S01]  /*0b10*/  MOV R19, UR10 ;  /* 0x0000000a00137c02 */ /* 0x008fe20008000f00 */
        /* <DEDUP_REMOVED lines=18> */
[----:B------:R-:W3:Y:S01]  /*0c40*/  LDG.E.64 R28, desc[UR18][R20.64+0x8] ;  /* 0x00000812141c7981 */ /* 0x000ee2000c1e1b00 */
[----:B------:R-:W-:Y:S01]  /*0c50*/  UIADD3 UR5, UPT, UPT, UR5, 0x2, URZ ;  /* 0x0000000205057890 */ /* 0x000fe2000fffe0ff */
[----:B---3--:R-:W0:Y:S02]  /*0c60*/  F2I.F64.TRUNC R28, R28 ;  /* 0x0000001c001c7311 */ /* 0x008e24000030d100 */
[----:B--2---:R1:W-:Y:S06]  /*0c70*/  STG.E.64 desc[UR18][R20.64+0x8], R22 ;  /* 0x0000081614007986 */ /* 0x0043ec000c101b12 */
[----:B0-----:R-:W0:Y:S02]  /*0c80*/  I2F.F64 R24, R28 ;  /* 0x0000001c00187312 */ /* 0x001e240000201c00 */
[----:B0-----:R1:W-:Y:S02]  /*0c90*/  STG.E.64 desc[UR18][R14.64+0x8], R24 ;  /* 0x000008180e007986 */ /* 0x0013e4000c101b12 */
.L_x_7:
[----:B------:R-:W-:Y:S05]  /*0ca0*/  BRA.U UP1, `(.L_x_3) ;  /* 0x0000000101387547 */ /* 0x000fea000b800000 */
[----:B-1-34-:R-:W-:Y:S02]  /*0cb0*/  IMAD.U32 R14, RZ, RZ, UR17 ;  /* 0x00000011ff0e7e24 */ /* 0x01afe4000f8e00ff */
[----:B------:R-:W-:Y:S02]  /*0cc0*/  IMAD.U32 R15, RZ, RZ, UR10 ;  /* 0x0000000aff0f7e24 */ /* 0x000fe4000f8e00ff */
[----:B------:R-:W-:-:S04]  /*0cd0*/  VIADD R17, R5, UR5 ;  /* 0x0000000505117c36 */ /* 0x000fc80008000000 */
[----:B------:R-:W-:-:S05]  /*0ce0*/  IMAD.WIDE.U32 R14, R17, 0x8, R14 ;  /* 0x00000008110e7825 */ /* 0x000fca00078e000e */
[----:B------:R-:W2:Y:S01]  /*0cf0*/  LDG.E.64 R20, desc[UR18][R14.64] ;  /* 0x000000120e147981 */ /* 0x000ea2000c1e1b00 */
[----:B------:R-:W-:-:S05]  /*0d00*/  IADD3 R0, P1, PT, R3, UR5, RZ ;  /* 0x0000000503007c10 */ /* 0x000fca000ff3e0ff */
[----:B------:R-:W-:Y:S01]  /*0d10*/  IMAD.X R17, RZ, RZ, R4, P1 ;  /* 0x000000ffff117224 */ /* 0x000fe200008e0604 */
[----:B------:R-:W-:-:S04]  /*0d20*/  LEA R16, P1, R0, UR17, 0x3 ;  /* 0x0000001100107c11 */ /* 0x000fc8000f8218ff */
[----:B------:R-:W-:-:S05]  /*0d30*/  LEA.HI.X R17, R0, UR10, R17, 0x3, P1 ;  /* 0x0000000a00117c11 */ /* 0x000fca00088f1c11 */
[----:B------:R-:W3:Y:S01]  /*0d40*/  LDG.E.64 R18, desc[UR18][R16.64] ;  /* 0x0000001210127981 */ /* 0x000ee2000c1e1b00 */
[----:B--2---:R-:W0:Y:S08]  /*0d50*/  F2I.F64.TRUNC R20, R20 ;  /* 0x0000001400147311 */ /* 0x004e30000030d100 */
[----:B0-----:R-:W0:Y:S01]  /*0d60*/  I2F.F64 R22, R20 ;  /* 0x0000001400167312 */ /* 0x001e220000201c00 */
[----:B---3--:R2:W-:Y:S04]  /*0d70*/  STG.E.64 desc[UR18][R14.64], R18 ;  /* 0x000000120e007986 */ /* 0x0085e8000c101b12 */
[----:B0-----:R2:W-:Y:S02]  /*0d80*/  STG.E.64 desc[UR18][R16.64], R22 ;  /* 0x0000001610007986 */ /* 0x0015e4000c101b12 */
.L_x_3:
[----:B------:R-:W-:Y:S05]  /*0d90*/  BSYNC.RECONVERGENT B1 ;  /* 0x0000000000017941 */ /* 0x000fea0003800200 */
.L_x_2:
[----:B------:R-:W-:Y:S01]  /*0da0*/  ISETP.NE.AND P1, PT, R2, RZ, PT ;  /* 0x000000ff0200720c */ /* 0x000fe20003f25270 */
[----:B-123--:R-:W-:Y:S01]  /*0db0*/  IMAD.U32 R18, RZ, RZ, UR6 ;  /* 0x00000006ff127e24 */ /* 0x00efe2000f8e00ff */
[----:B----4-:R-:W2:Y:S01]  /*0dc0*/  LDG.E.64 R14, desc[UR18][R10.64] ;  /* 0x000000120a0e7981 */ /* 0x010ea2000c1e1b00 */
[----:B------:R-:W-:-:S10]  /*0dd0*/  IMAD.U32 R19, RZ, RZ, UR7 ;  /* 0x00000007ff137e24 */ /* 0x000fd4000f8e00ff */
[----:B------:R-:W2:Y:S01]  /*0de0*/  @P1 LDG.E.64 R16, desc[UR18][R18.64] ;  /* 0x0000001212101981 */ /* 0x000ea2000c1e1b00 */
[----:B------:R-:W-:Y:S01]  /*0df0*/  IMAD.U32 R20, RZ, RZ, UR6 ;  /* 0x00000006ff147e24 */ /* 0x000fe2000f8e00ff */
[----:B------:R-:W-:Y:S01]  /*0e00*/  MOV R22, UR6 ;  /* 0x0000000600167c02 */ /* 0x000fe20008000f00 */
[----:B------:R-:W-:Y:S02]  /*0e10*/  IMAD.U32 R21, RZ, RZ, UR7 ;  /* 0x00000007ff157e24 */ /* 0x000fe4000f8e00ff */
[----:B------:R-:W-:Y:S01]  /*0e20*/  IMAD.U32 R23, RZ, RZ, UR7 ;  /* 0x00000007ff177e24 */ /* 0x000fe2000f8e00ff */
[----:B--2---:R-:W-:-:S08]  /*0e30*/  @P1 DMUL R14, R14, R16 ;  /* 0x000000100e0e1228 */ /* 0x004fd00000000000 */
[----:B------:R-:W-:Y:S01]  /*0e40*/  @!P0 DADD R16, -RZ, -R14 ;  /* 0x00000000ff108229 */ /* 0x000fe2000000090e */
[----:B------:R0:W-:Y:S06]  /*0e50*/  STG.E.64 desc[UR18][R20.64], R14 ;  /* 0x0000000e14007986 */ /* 0x0001ec000c101b12 */
[----:B------:R0:W-:Y:S04]  /*0e60*/  @!P0 STG.E.64 desc[UR18][R22.64], R16 ;  /* 0x0000001016008986 */ /* 0x0001e8000c101b12 */
.L_x_1:
[----:B------:R-:W-:Y:S05]  /*0e70*/  BSYNC.RECONVERGENT B0 ;  /* 0x0000000000007941 */ /* 0x000fea0003800200 */
.L_x_0:
[----:B------:R-:W-:Y:S01]  /*0e80*/  BAR.SYNC.DEFER_BLOCKING 0x0 ;  /* 0x0000000000007b1d */ /* 0x000fe20000010000 */
[----:B------:R-:W-:-:S05]  /*0e90*/  ISETP.GT.U32.AND P0, PT, R2, UR4, PT ;  /* 0x0000000402007c0c */ /* 0x000fca000bf04070 */
[----:B------:R-:W-:Y:S08]  /*0ea0*/  BSSY.RECONVERGENT B0, `(.L_x_8) ;  /* 0x00000cb000007945 */ /* 0x000ff00003800200 */
[----:B------:R-:W-:Y:S05]  /*0eb0*/  @!P0 BRA `(.L_x_9) ;  /* 0x0000000c00248947 */ /* 0x000fea0003800000 */
[----:B------:R-:W-:Y:S01]  /*0ec0*/  UIMAD UR5, UR11, UR4, URZ ;  /* 0x000000040b0572a4 */ /* 0x000fe2000f8e02ff */
[----:B0-----:R-:W-:Y:S02]  /*0ed0*/  IMAD.U32 R14, RZ, RZ, UR17 ;  /* 0x00000011ff0e7e24 */ /* 0x001fe4000f8e00ff */
[----:B------:R-:W-:Y:S02]  /*0ee0*/  IMAD.U32 R15, RZ, RZ, UR10 ;  /* 0x0000000aff0f7e24 */ /* 0x000fe4000f8e00ff */
[----:B------:R-:W-:Y:S02]  /*0ef0*/  IMAD.U32 R37, RZ, RZ, UR4 ;  /* 0x00000004ff257e24 */ /* 0x000fe4000f8e00ff */
[----:B------:R-:W-:-:S04]  /*0f00*/  IMAD.U32 R17, RZ, RZ, UR5 ;  /* 0x00000005ff117e24 */ /* 0x000fc8000f8e00ff */
[----:B------:R-:W-:-:S04]  /*0f10*/  IMAD.WIDE.U32 R14, R17, 0x8, R14 ;  /* 0x00000008110e7825 */ /* 0x000fc800078e000e */
[----:B------:R-:W-:-:S06]  /*0f20*/  IMAD.WIDE.U32 R36, R37, 0x8, R14 ;  /* 0x0000000825247825 */ /* 0x000fcc00078e000e */
[----:B------:R-:W2:Y:S01]  /*0f30*/  LDG.E.64 R36, desc[UR18][R36.64] ;  /* 0x0000001224247981 */ /* 0x000ea2000c1e1b00 */
[----:B------:R-:W-:-:S04]  /*0f40*/  IMAD.U32 R21, RZ, RZ, UR4 ;  /* 0x00000004ff157e24 */ /* 0x000fc8000f8e00ff */
[----:B------:R-:W-:-:S06]  /*0f50*/  IMAD.WIDE.U32 R20, R21, 0x8, R12 ;  /* 0x0000000815147825 */ /* 0x000fcc00078e000c */
[----:B------:R-:W3:Y:S01]  /*0f60*/  LDG.E.64 R20, desc[UR18][R20.64] ;  /* 0x0000001214147981 */ /* 0x000ee2000c1e1b00 */
[----:B------:R-:W-:Y:S01]  /*0f70*/  IMAD.MOV.U32 R16, RZ, RZ, 0x1 ;  /* 0x00000001ff107424 */ /* 0x000fe200078e00ff */
[----:B------:R-:W-:Y:S01]  /*0f80*/  BSSY.RECONVERGENT B1, `(.L_x_10) ;  /* 0x0000012000017945 */ /* 0x000fe20003800200 */
[----:B--2---:R-:W0:Y:S01]  /*0f90*/  MUFU.RCP64H R17, R37 ;  /* 0x0000002500117308 */ /* 0x004e220000001800 */
[----:B---3--:R-:W-:-:S03]  /*0fa0*/  FSETP.GEU.AND P1, PT, |R21|, 6.5827683646048100446e-37, PT ;  /* 0x036000001500780b */ /* 0x008fc60003f2e200 */
[----:B0-----:R-:W-:-:S08]  /*0fb0*/  DFMA R18, -R36, R16, 1 ;  /* 0x3ff000002412742b */ /* 0x001fd00000000110 */
[----:B------:R-:W-:-:S08]  /*0fc0*/  DFMA R18, R18, R18, R18 ;  /* 0x000000121212722b */ /* 0x000fd00000000012 */
[----:B------:R-:W-:-:S08]  /*0fd0*/  DFMA R18, R16, R18, R16 ;  /* 0x000000121012722b */ /* 0x000fd00000000010 */
[----:B------:R-:W-:-:S08]  /*0fe0*/  DFMA R22, -R36, R18, 1 ;  /* 0x3ff000002416742b */ /* 0x000fd00000000112 */
[----:B------:R-:W-:-:S08]  /*0ff0*/  DFMA R22, R18, R22, R18 ;  /* 0x000000161216722b */ /* 0x000fd00000000012 */
[----:B------:R-:W-:-:S08]  /*1000*/  DMUL R16, R20, R22 ;  /* 0x0000001614107228 */ /* 0x000fd00000000000 */
[----:B------:R-:W-:-:S08]  /*1010*/  DFMA R18, -R36, R16, R20 ;  /* 0x000000102412722b */ /* 0x000fd00000000114 */
[----:B------:R-:W-:-:S10]  /*1020*/  DFMA R16, R22, R18, R16 ;  /* 0x000000121610722b */ /* 0x000fd40000000010 */
[----:B------:R-:W-:-:S05]  /*1030*/  FFMA R0, RZ, R37, R17 ;  /* 0x00000025ff007223 */ /* 0x000fca0000000011 */
[----:B------:R-:W-:-:S13]  /*1040*/  FSETP.GT.AND P0, PT, |R0|, 1.469367938527859385e-39, PT ;  /* 0x001000000000780b */ /* 0x000fda0003f04200 */
[----:B------:R-:W-:Y:S05]  /*1050*/  @P0 BRA P1, `(.L_x_11) ;  /* 0x0000000000100947 */ /* 0x000fea0000800000 */
[----:B------:R-:W-:-:S07]  /*1060*/  MOV R0, 0x1080 ;  /* 0x0000108000007802 */ /* 0x000fce0000000f00 */
[----:B------:R-:W-:Y:S05]  /*1070*/  CALL.REL.NOINC `($__internal_0_$__cuda_sm20_div_rn_f64_full) ;  /* 0x0000000800d47944 */ /* 0x000fea0003c00000 */
[----:B------:R-:W-:Y:S02]  /*1080*/  IMAD.MOV.U32 R16, RZ, RZ, R24 ;  /* 0x000000ffff107224 */ /* 0x000fe400078e0018 */
[----:B------:R-:W-:-:S07]  /*1090*/  IMAD.MOV.U32 R17, RZ, RZ, R25 ;  /* 0x000000ffff117224 */ /* 0x000fce00078e0019 */
.L_x_11:
[----:B------:R-:W-:Y:S05]  /*10a0*/  BSYNC.RECONVERGENT B1 ;  /* 0x0000000000017941 */ /* 0x000fea0003800200 */
.L_x_10:
[----:B------:R-:W-:-:S04]  /*10b0*/  UIADD3 UR5, UPT, UPT, UR4, 0x1, URZ ;  /* 0x0000000104057890 */ /* 0x000fc8000fffe0ff */
[----:B------:R-:W-:-:S09]  /*10c0*/  UISETP.GE.AND UP0, UPT, UR5, UR11, UPT ;  /* 0x0000000b0500728c */ /* 0x000fd2000bf06270 */
[----:B------:R-:W-:Y:S05]  /*10d0*/  BRA.U UP0, `(.L_x_9) ;  /* 0x00000009009c7547 */ /* 0x000fea000b800000 */
[----:B------:R-:W-:Y:S01]  /*10e0*/  UIADD3 UR15, UPT, UPT, UR14, -UR4, URZ ;  /* 0x800000040e0f7290 */ /* 0x000fe2000fffe0ff */
[----:B------:R-:W-:Y:S01]  /*10f0*/  IMAD.U32 R29, RZ, RZ, UR5 ;  /* 0x00000005ff1d7e24 */ /* 0x000fe2000f8e00ff */
[----:B------:R-:W-:Y:S02]  /*1100*/  ULOP3.LUT UP1, URZ, UR21, 0xf, URZ, 0xc0, !UPT ;  /* 0x0000000f15ff7892 */ /* 0x000fe4000f82c0ff */
[----:B------:R-:W-:-:S09]  /*1110*/  UISETP.GE.U32.AND UP0, UPT, UR15, 0xf, UPT ;  /* 0x0000000f0f00788c */ /* 0x000fd2000bf06070 */
[----:B------:R-:W-:Y:S05]  /*1120*/  BRA.U !UP0, `(.L_x_12) ;  /* 0x00000005081c7547 */ /* 0x000fea000b800000 */
[----:B------:R-:W-:-:S12]  /*1130*/  ULOP3.LUT UR5, UR21, 0xfffffff0, URZ, 0xc0, !UPT ;  /* 0xfffffff015057892 */ /* 0x000fd8000f8ec0ff */
.L_x_13:
[----:B------:R-:W-:-:S04]  /*1140*/  IMAD.WIDE.U32 R24, R29, 0x8, R14 ;  /* 0x000000081d187825 */ /* 0x000fc800078e000e */
[----:B--2---:R-:W-:Y:S01]  /*1150*/  IMAD.WIDE.U32 R22, R29, 0x8, R12 ;  /* 0x000000081d167825 */ /* 0x004fe200078e000c */
[----:B------:R-:W2:Y:S04]  /*1160*/  LDG.E.64 R18, desc[UR18][R24.64] ;  /* 0x0000001218127981 */ /* 0x000ea8000c1e1b00 */
[----:B------:R-:W2:Y:S04]  /*1170*/  LDG.E.64 R34, desc[UR18][R22.64] ;  /* 0x0000001216227981 */ /* 0x000ea8000c1e1b00 */
[----:B------:R-:W3:Y:S04]  /*1180*/  LDG.E.64 R26, desc[UR18][R22.64+0x8] ;  /* 0x00000812161a7981 */ /* 0x000ee8000c1e1b00 */
[----:B------:R-:W4:Y:S04]  /*1190*/  LDG.E.64 R20, desc[UR18][R22.64+0x10] ;  /* 0x0000101216147981 */ /* 0x000f28000c1e1b00 */
[----:B------:R-:W5:Y:S01]  /*11a0*/  LDG.E.64 R36, desc[UR18][R22.64+0x18] ;  /* 0x0000181216247981 */ /* 0x000f62000c1e1b00 */
[----:B--2---:R-:W-:-:S07]  /*11b0*/  DFMA R34, R18, -R16, R34 ;  /* 0x800000101222722b */ /* 0x004fce0000000022 */
[----:B------:R0:W-:Y:S04]  /*11c0*/  STG.E.64 desc[UR18][R22.64], R34 ;  /* 0x0000002216007986 */ /* 0x0001e8000c101b12 */
[----:B------:R-:W3:Y:S04]  /*11d0*/  LDG.E.64 R18, desc[UR18][R24.64+0x8] ;  /* 0x0000081218127981 */ /* 0x000ee8000c1e1b00 */
[----:B0-----:R-:W2:Y:S01]  /*11e0*/  LDG.E.64 R34, desc[UR18][R22.64+0x20] ;  /* 0x0000201216227981 */ /* 0x001ea2000c1e1b00 */
[----:B---3--:R-:W-:-:S07]  /*11f0*/  DFMA R26, R18, -R16, R26 ;  /* 0x80000010121a722b */ /* 0x008fce000000001a */
[----:B------:R0:W-:Y:S04]  /*1200*/  STG.E.64 desc[UR18][R22.64+0x8], R26 ;  /* 0x0000081a16007986 */ /* 0x0001e8000c101b12 */
[----:B------:R-:W4:Y:S04]  /*1210*/  LDG.E.64 R18, desc[UR18][R24.64+0x10] ;  /* 0x0000101218127981 */ /* 0x000f28000c1e1b00 */
[----:B0-----:R-:W3:Y:S01]  /*1220*/  LDG.E.64 R26, desc[UR18][R22.64+0x28] ;  /* 0x00002812161a7981 */ /* 0x001ee2000c1e1b00 */
[----:B----4-:R-:W-:-:S07]  /*1230*/  DFMA R20, R18, -R16, R20 ;  /* 0x800000101214722b */ /* 0x010fce0000000014 */
[----:B------:R0:W-:Y:S04]  /*1240*/  STG.E.64 desc[UR18][R22.64+0x10], R20 ;  /* 0x0000101416007986 */ /* 0x0001e8000c101b12 */
[----:B------:R-:W5:Y:S04]  /*1250*/  LDG.E.64 R18, desc[UR18][R24.64+0x18] ;  /* 0x0000181218127981 */ /* 0x000f68000c1e1b00 */
[----:B0-----:R-:W4:Y:S01]  /*1260*/  LDG.E.64 R20, desc[UR18][R22.64+0x30] ;  /* 0x0000301216147981 */ /* 0x001f22000c1e1b00 */
[----:B-----5:R-:W-:-:S07]  /*1270*/  DFMA R36, R18, -R16, R36 ;  /* 0x800000101224722b */ /* 0x020fce0000000024 */
[----:B------:R0:W-:Y:S04]  /*1280*/  STG.E.64 desc[UR18][R22.64+0x18], R36 ;  /* 0x0000182416007986 */ /* 0x0001e8000c101b12 */
[----:B------:R-:W2:Y:S04]  /*1290*/  LDG.E.64 R18, desc[UR18][R24.64+0x20] ;  /* 0x0000201218127981 */ /* 0x000ea8000c1e1b00 */
[----:B0-----:R-:W5:Y:S01]  /*12a0*/  LDG.E.64 R36, desc[UR18][R22.64+0x38] ;  /* 0x0000381216247981 */ /* 0x001f62000c1e1b00 */
        /* <DEDUP_REMOVED lines=26> */
[----:B------:R-:W5:Y:S02]  /*1450*/  LDG.E.64 R18, desc[UR18][R24.64+0x58] ;  /* 0x0000581218127981 */ /* 0x000f64000c1e1b00 */
[----:B-----5:R-:W-:-:S07]  /*1460*/  DFMA R36, R18, -R16, R36 ;  /* 0x800000101224722b */ /* 0x020fce0000000024 */
[----:B------:R1:W-:Y:S04]  /*1470*/  STG.E.64 desc[UR18][R22.64+0x58], R36 ;  /* 0x0000582416007986 */ /* 0x0003e8000c101b12 */
[----:B------:R-:W2:Y:S02]  /*1480*/  LDG.E.64 R18, desc[UR18][R24.64+0x60] ;  /* 0x0000601218127981 */ /* 0x000ea4000c1e1b00 */
[----:B--2---:R-:W-:-:S07]  /*1490*/  DFMA R34, R18, -R16, R34 ;  /* 0x800000101222722b */ /* 0x004fce0000000022 */
[----:B------:R2:W-:Y:S04]  /*14a0*/  STG.E.64 desc[UR18][R22.64+0x60], R34 ;  /* 0x0000602216007986 */ /* 0x0005e8000c101b12 */
[----:B------:R-:W3:Y:S02]  /*14b0*/  LDG.E.64 R18, desc[UR18][R24.64+0x68] ;  /* 0x0000681218127981 */ /* 0x000ee4000c1e1b00 */
[-C--:B---3--:R-:W-:Y:S02]  /*14c0*/  DFMA R26, R18, -R16.reuse, R26 ;  /* 0x80000010121a722b */ /* 0x088fe4000000001a */
[----:B------:R-:W3:Y:S05]  /*14d0*/  LDG.E.64 R18, desc[UR18][R22.64+0x70] ;  /* 0x0000701216127981 */ /* 0x000eea000c1e1b00 */
[----:B------:R2:W-:Y:S04]  /*14e0*/  STG.E.64 desc[UR18][R22.64+0x68], R26 ;  /* 0x0000681a16007986 */ /* 0x0005e8000c101b12 */
[----:B0-----:R-:W3:Y:S02]  /*14f0*/  LDG.E.64 R20, desc[UR18][R24.64+0x70] ;  /* 0x0000701218147981 */ /* 0x001ee4000c1e1b00 */
[----:B---3--:R-:W-:-:S02]  /*1500*/  DFMA R18, R20, -R16, R18 ;  /* 0x800000101412722b */ /* 0x008fc40000000012 */
[----:B------:R-:W3:Y:S05]  /*1510*/  LDG.E.64 R20, desc[UR18][R22.64+0x78] ;  /* 0x0000781216147981 */ /* 0x000eea000c1e1b00 */
[----:B------:R2:W-:Y:S04]  /*1520*/  STG.E.64 desc[UR18][R22.64+0x70], R18 ;  /* 0x0000701216007986 */ /* 0x0005e8000c101b12 */
[----:B-1----:R-:W3:Y:S01]  /*1530*/  LDG.E.64 R36, desc[UR18][R24.64+0x78] ;  /* 0x0000781218247981 */ /* 0x002ee2000c1e1b00 */
[----:B------:R-:W-:-:S05]  /*1540*/  VIADD R29, R29, 0x10 ;  /* 0x000000101d1d7836 */ /* 0x000fca0000000000 */
[----:B------:R-:W-:-:S04]  /*1550*/  IADD3 R0, PT, PT, R29, UR20, RZ ;  /* 0x000000141d007c10 */ /* 0x000fc8000fffe0ff */
[----:B------:R-:W-:Y:S01]  /*1560*/  ISETP.NE.AND P0, PT, R0, UR5, PT ;  /* 0x0000000500007c0c */ /* 0x000fe2000bf05270 */
[----:B---3--:R-:W-:-:S07]  /*1570*/  DFMA R20, R36, -R16, R20 ;  /* 0x800000102414722b */ /* 0x008fce0000000014 */
[----:B------:R2:W-:Y:S05]  /*1580*/  STG.E.64 desc[UR18][R22.64+0x78], R20 ;  /* 0x0000781416007986 */ /* 0x0005ea000c101b12 */
[----:B------:R-:W-:Y:S05]  /*1590*/  @P0 BRA `(.L_x_13) ;  /* 0xfffffff800e80947 */ /* 0x000fea000383ffff */
.L_x_12:
[----:B------:R-:W-:Y:S05]  /*15a0*/  BRA.U !UP1, `(.L_x_9) ;  /* 0x0000000509687547 */ /* 0x000fea000b800000 */
[----:B------:R-:W-:-:S05]  /*15b0*/  LOP3.LUT R0, RZ, R31, RZ, 0x33, !PT ;  /* 0x0000001fff007212 */ /* 0x000fca00078e33ff */
[----:B------:R-:W-:-:S05]  /*15c0*/  VIADD R0, R0, UR11 ;  /* 0x0000000b00007c36 */ /* 0x000fca0008000000 */
[----:B------:R-:W-:-:S04]  /*15d0*/  LOP3.LUT R0, R0, 0xf, RZ, 0xc0, !PT ;  /* 0x0000000f00007812 */ /* 0x000fc800078ec0ff */
[C---:B------:R-:W-:Y:S01]  /*15e0*/  LOP3.LUT P1, RZ, R0.reuse, 0x7, RZ, 0xc0, !PT ;  /* 0x0000000700ff7812 */ /* 0x040fe2000782c0ff */
[----:B--2---:R-:W-:-:S05]  /*15f0*/  VIADD R18, R0, 0xffffffff ;  /* 0xffffffff00127836 */ /* 0x004fca0000000000 */
[----:B------:R-:W-:-:S13]  /*1600*/  ISETP.GE.U32.AND P0, PT, R18, 0x7, PT ;  /* 0x000000071200780c */ /* 0x000fda0003f06070 */
[----:B------:R-:W-:Y:S05]  /*1610*/  @!P0 BRA `(.L_x_14) ;  /* 0x00000000008c8947 */ /* 0x000fea0003800000 */
[----:B------:R-:W-:-:S04]  /*1620*/  IMAD.WIDE.U32 R24, R29, 0x8, R14 ;  /* 0x000000081d187825 */ /* 0x000fc800078e000e */
[----:B------:R-:W-:Y:S01]  /*1630*/  IMAD.WIDE.U32 R22, R29, 0x8, R12 ;  /* 0x000000081d167825 */ /* 0x000fe200078e000c */
        /* <DEDUP_REMOVED lines=30> */
[----:B------:R-:W-:Y:S01]  /*1820*/  VIADD R29, R29, 0x8 ;  /* 0x000000081d1d7836 */ /* 0x000fe20000000000 */
[----:B---3--:R-:W-:-:S07]  /*1830*/  DFMA R20, R36, -R16, R20 ;  /* 0x800000102414722b */ /* 0x008fce0000000014 */
[----:B------:R2:W-:Y:S04]  /*1840*/  STG.E.64 desc[UR18][R22.64+0x38], R20 ;  /* 0x0000381416007986 */ /* 0x0005e8000c101b12 */
.L_x_14:
[----:B------:R-:W-:Y:S05]  /*1850*/  @!P1 BRA `(.L_x_9) ;  /* 0x0000000000bc9947 */ /* 0x000fea0003800000 */
[----:B------:R-:W-:-:S05]  /*1860*/  LOP3.LUT R0, RZ, R30, RZ, 0x33, !PT ;  /* 0x0000001eff007212 */ /* 0x000fca00078e33ff */
[----:B------:R-:W-:-:S05]  /*1870*/  VIADD R0, R0, UR11 ;  /* 0x0000000b00007c36 */ /* 0x000fca0008000000 */
[----:B------:R-:W-:-:S04]  /*1880*/  LOP3.LUT R0, R0, 0xffff, RZ, 0xc0, !PT ;  /* 0x0000ffff00007812 */ /* 0x000fc800078ec0ff */
[C---:B--2---:R-:W-:Y:S02]  /*1890*/  LOP3.LUT R18, R0.reuse, 0x7, RZ, 0xc0, !PT ;  /* 0x0000000700127812 */ /* 0x044fe400078ec0ff */
[----:B------:R-:W-:-:S03]  /*18a0*/  LOP3.LUT R0, R0, 0x3, RZ, 0xc0, !PT ;  /* 0x0000000300007812 */ /* 0x000fc600078ec0ff */
[----:B------:R-:W-:Y:S01]  /*18b0*/  VIADD R18, R18, 0xffffffff ;  /* 0xffffffff12127836 */ /* 0x000fe20000000000 */
[----:B------:R-:W-:-:S04]  /*18c0*/  ISETP.NE.AND P1, PT, R0, RZ, PT ;  /* 0x000000ff0000720c */ /* 0x000fc80003f25270 */
[----:B------:R-:W-:-:S13]  /*18d0*/  ISETP.GE.U32.AND P0, PT, R18, 0x3, PT ;  /* 0x000000031200780c */ /* 0x000fda0003f06070 */
[----:B------:R-:W-:Y:S05]  /*18e0*/  @!P0 BRA `(.L_x_15) ;  /* 0x00000000004c8947 */ /* 0x000fea0003800000 */
[----:B------:R-:W-:-:S04]  /*18f0*/  IMAD.WIDE.U32 R20, R29, 0x8, R14 ;  /* 0x000000081d147825 */ /* 0x000fc800078e000e */
[----:B------:R-:W-:Y:S01]  /*1900*/  IMAD.WIDE.U32 R18, R29, 0x8, R12 ;  /* 0x000000081d127825 */ /* 0x000fe200078e000c */
[----:B------:R-:W2:Y:S04]  /*1910*/  LDG.E.64 R22, desc[UR18][R20.64] ;  /* 0x0000001214167981 */ /* 0x000ea8000c1e1b00 */
[----:B------:R-:W2:Y:S04]  /*1920*/  LDG.E.64 R34, desc[UR18][R18.64] ;  /* 0x0000001212227981 */ /* 0x000ea8000c1e1b00 */
[----:B------:R-:W3:Y:S04]  /*1930*/  LDG.E.64 R26, desc[UR18][R18.64+0x8] ;  /* 0x00000812121a7981 */ /* 0x000ee8000c1e1b00 */
[----:B------:R-:W4:Y:S01]  /*1940*/  LDG.E.64 R24, desc[UR18][R18.64+0x10] ;  /* 0x0000101212187981 */ /* 0x000f22000c1e1b00 */
[----:B--2---:R-:W-:-:S07]  /*1950*/  DFMA R34, R22, -R16, R34 ;  /* 0x800000101622722b */ /* 0x004fce0000000022 */
[----:B------:R0:W-:Y:S04]  /*1960*/  STG.E.64 desc[UR18][R18.64], R34 ;  /* 0x0000002212007986 */ /* 0x0001e8000c101b12 */
[----:B------:R-:W3:Y:S02]  /*1970*/  LDG.E.64 R22, desc[UR18][R20.64+0x8] ;  /* 0x0000081214167981 */ /* 0x000ee4000c1e1b00 */
[----:B---3--:R-:W-:-:S07]  /*1980*/  DFMA R26, R22, -R16, R26 ;  /* 0x80000010161a722b */ /* 0x008fce000000001a */
[----:B------:R0:W-:Y:S04]  /*1990*/  STG.E.64 desc[UR18][R18.64+0x8], R26 ;  /* 0x0000081a12007986 */ /* 0x0001e8000c101b12 */
[----:B------:R-:W4:Y:S02]  /*19a0*/  LDG.E.64 R22, desc[UR18][R20.64+0x10] ;  /* 0x0000101214167981 */ /* 0x000f24000c1e1b00 */
[-C--:B----4-:R-:W-:Y:S02]  /*19b0*/  DFMA R24, R22, -R16.reuse, R24 ;  /* 0x800000101618722b */ /* 0x090fe40000000018 */
[----:B------:R-:W2:Y:S05]  /*19c0*/  LDG.E.64 R22, desc[UR18][R18.64+0x18] ;  /* 0x0000181212167981 */ /* 0x000eaa000c1e1b00 */
[----:B------:R0:W-:Y:S04]  /*19d0*/  STG.E.64 desc[UR18][R18.64+0x10], R24 ;  /* 0x0000101812007986 */ /* 0x0001e8000c101b12 */
[----:B------:R-:W2:Y:S01]  /*19e0*/  LDG.E.64 R36, desc[UR18][R20.64+0x18] ;  /* 0x0000181214247981 */ /* 0x000ea2000c1e1b00 */
[----:B------:R-:W-:Y:S01]  /*19f0*/  VIADD R29, R29, 0x4 ;  /* 0x000000041d1d7836 */ /* 0x000fe20000000000 */
[----:B--2---:R-:W-:-:S07]  /*1a00*/  DFMA R22, R36, -R16, R22 ;  /* 0x800000102416722b */ /* 0x004fce0000000016 */
[----:B------:R0:W-:Y:S04]  /*1a10*/  STG.E.64 desc[UR18][R18.64+0x18], R22 ;  /* 0x0000181612007986 */ /* 0x0001e8000c101b12 */
.L_x_15:
[----:B------:R-:W-:Y:S05]  /*1a20*/  @!P1 BRA `(.L_x_9) ;  /* 0x0000000000489947 */ /* 0x000fea0003800000 */
[----:B------:R-:W-:-:S04]  /*1a30*/  IMAD.WIDE.U32 R14, R29, 0x8, R14 ;  /* 0x000000081d0e7825 */ /* 0x000fc800078e000e */
[----:B0-----:R-:W-:Y:S01]  /*1a40*/  IMAD.WIDE.U32 R18, R29, 0x8, R12 ;  /* 0x000000081d127825 */ /* 0x001fe200078e000c */
[----:B------:R-:W2:Y:S04]  /*1a50*/  LDG.E.64 R22, desc[UR18][R14.64] ;  /* 0x000000120e167981 */ /* 0x000ea8000c1e1b00 */
[----:B------:R-:W2:Y:S01]  /*1a60*/  LDG.E.64 R20, desc[UR18][R18.64] ;  /* 0x0000001212147981 */ /* 0x000ea2000c1e1b00 */
[----:B------:R-:W-:Y:S01]  /*1a70*/  ISETP.NE.AND P0, PT, R0, 0x1, PT ;  /* 0x000000010000780c */ /* 0x000fe20003f05270 */
[----:B--2---:R-:W-:-:S07]  /*1a80*/  DFMA R20, R22, -R16, R20 ;  /* 0x800000101614722b */ /* 0x004fce0000000014 */
[----:B------:R1:W-:Y:S05]  /*1a90*/  STG.E.64 desc[UR18][R18.64], R20 ;  /* 0x0000001412007986 */ /* 0x0003ea000c101b12 */
[----:B------:R-:W-:Y:S05]  /*1aa0*/  @!P0 BRA `(.L_x_9) ;  /* 0x0000000000288947 */ /* 0x000fea0003800000 */
[----:B------:R-:W2:Y:S04]  /*1ab0*/  LDG.E.64 R22, desc[UR18][R14.64+0x8] ;  /* 0x000008120e167981 */ /* 0x000ea8000c1e1b00 */
[----:B-1----:R-:W2:Y:S01]  /*1ac0*/  LDG.E.64 R20, desc[UR18][R18.64+0x8] ;  /* 0x0000081212147981 */ /* 0x002ea2000c1e1b00 */
[----:B------:R-:W-:Y:S01]  /*1ad0*/  ISETP.NE.AND P0, PT, R0, 0x2, PT ;  /* 0x000000020000780c */ /* 0x000fe20003f05270 */
[----:B--2---:R-:W-:-:S07]  /*1ae0*/  DFMA R20, R22, -R16, R20 ;  /* 0x800000101614722b */ /* 0x004fce0000000014 */
[----:B------:R3:W-:Y:S05]  /*1af0*/  STG.E.64 desc[UR18][R18.64+0x8], R20 ;  /* 0x0000081412007986 */ /* 0x0007ea000c101b12 */
[----:B------:R-:W-:Y:S05]  /*1b00*/  @!P0 BRA `(.L_x_9) ;  /* 0x0000000000108947 */ /* 0x000fea0003800000 */
[----:B------:R-:W2:Y:S04]  /*1b10*/  LDG.E.64 R14, desc[UR18][R14.64+0x10] ;  /* 0x000010120e0e7981 */ /* 0x000ea8000c1e1b00 */
[----:B---3--:R-:W2:Y:S02]  /*1b20*/  LDG.E.64 R20, desc[UR18][R18.64+0x10] ;  /* 0x0000101212147981 */ /* 0x008ea4000c1e1b00 */
[----:B--2---:R-:W-:-:S07]  /*1b30*/  DFMA R20, R14, -R16, R20 ;  /* 0x800000100e14722b */ /* 0x004fce0000000014 */
[----:B------:R4:W-:Y:S04]  /*1b40*/  STG.E.64 desc[UR18][R18.64+0x10], R20 ;  /* 0x0000101412007986 */ /* 0x0009e8000c101b12 */
.L_x_9:
[----:B------:R-:W-:Y:S05]  /*1b50*/  BSYNC.RECONVERGENT B0 ;  /* 0x0000000000007941 */ /* 0x000fea0003800200 */
.L_x_8:
[----:B------:R-:W-:Y:S01]  /*1b60*/  BAR.SYNC.DEFER_BLOCKING 0x0 ;  /* 0x0000000000007b1d */ /* 0x000fe20000010000 */
[----:B------:R-:W-:Y:S01]  /*1b70*/  UIADD3 UR4, UPT, UPT, UR4, 0x1, URZ ;  /* 0x0000000104047890 */ /* 0x000fe2000fffe0ff */
[----:B------:R-:W-:Y:S02]  /*1b80*/  VIADD R31, R31, 0x1 ;  /* 0x000000011f1f7836 */ /* 0x000fe40000000000 */
[----:B------:R-:W-:Y:S01]  /*1b90*/  VIADD R30, R30, 0x1 ;  /* 0x000000011e1e7836 */ /* 0x000fe20000000000 */
[----:B------:R-:W-:-:S09]  /*1ba0*/  UISETP.NE.AND UP0, UPT, UR4, UR11, UPT ;  /* 0x0000000b0400728c */ /* 0x000fd2000bf05270 */
[----:B------:R-:W-:Y:S05]  /*1bb0*/  BRA.U UP0, `(.L_x_16) ;  /* 0xffffffe500d47547 */ /* 0x000fea000b83ffff */
[----:B------:R-:W-:Y:S05]  /*1bc0*/  EXIT ;  /* 0x000000000000794d */ /* 0x000fea0003800000 */
        .weak           $__internal_0_$__cuda_sm20_div_rn_f64_full
        .type           $__internal_0_$__cuda_sm20_div_rn_f64_full,@function
        .size           $__internal_0_$__cuda_sm20_div_rn_f64_full,(.L_x_23 - $__internal_0_$__cuda_sm20_div_rn_f64_full)
$__internal_0_$__cuda_sm20_div_rn_f64_full:
[C---:B------:R-:W-:Y:S01]  /*1bd0*/  FSETP.GEU.AND P0, PT, |R37|.reuse, 1.469367938527859385e-39, PT ;  /* 0x001000002500780b */ /* 0x040fe20003f0e200 */
[--C-:B------:R-:W-:Y:S01]  /*1be0*/  IMAD.MOV.U32 R18, RZ, RZ, R36.reuse ;  /* 0x000000ffff127224 */ /* 0x100fe200078e0024 */
[----:B------:R-:W-:Y:S01]  /*1bf0*/  LOP3.LUT R16, R37, 0x800fffff, RZ, 0xc0, !PT ;  /* 0x800fffff25107812 */ /* 0x000fe200078ec0ff */
[----:B------:R-:W-:Y:S01]  /*1c00*/  IMAD.MOV.U32 R19, RZ, RZ, R37 ;  /* 0x000000ffff137224 */ /* 0x000fe200078e0025 */
[----:B------:R-:W-:Y:S01]  /*1c10*/  MOV R22, 0x1 ;  /* 0x0000000100167802 */ /* 0x000fe20000000f00 */
[----:B------:R-:W-:Y:S01]  /*1c20*/  IMAD.MOV.U32 R34, RZ, RZ, 0x1ca00000 ;  /* 0x1ca00000ff227424 */ /* 0x000fe200078e00ff */
[----:B------:R-:W-:Y:S01]  /*1c30*/  LOP3.LUT R17, R16, 0x3ff00000, RZ, 0xfc, !PT ;  /* 0x3ff0000010117812 */ /* 0x000fe200078efcff */
[----:B------:R-:W-:Y:S01]  /*1c40*/  IMAD.MOV.U32 R16, RZ, RZ, R36 ;  /* 0x000000ffff107224 */ /* 0x000fe200078e0024 */
[C---:B------:R-:W-:Y:S01]  /*1c50*/  FSETP.GEU.AND P2, PT, |R21|.reuse, 1.469367938527859385e-39, PT ;  /* 0x001000001500780b */ /* 0x040fe20003f4e200 */
[----:B------:R-:W-:Y:S01]  /*1c60*/  BSSY.RECONVERGENT B2, `(.L_x_17) ;  /* 0x0000050000027945 */ /* 0x000fe20003800200 */
[----:B------:R-:W-:-:S02]  /*1c70*/  LOP3.LUT R33, R21, 0x7ff00000, RZ, 0xc0, !PT ;  /* 0x7ff0000015217812 */ /* 0x000fc400078ec0ff */
[----:B------:R-:W-:Y:S01]  /*1c80*/  LOP3.LUT R36, R37, 0x7ff00000, RZ, 0xc0, !PT ;  /* 0x7ff0000025247812 */ /* 0x000fe200078ec0ff */
[----:B------:R-:W-:-:S03]  /*1c90*/  @!P0 DMUL R16, R18, 8.98846567431157953865e+307 ;  /* 0x7fe0000012108828 */ /* 0x000fc60000000000 */
[----:B------:R-:W-:-:S03]  /*1ca0*/  ISETP.GE.U32.AND P1, PT, R33, R36, PT ;  /* 0x000000242100720c */ /* 0x000fc60003f26070 */
[----:B------:R-:W0:Y:S02]  /*1cb0*/  MUFU.RCP64H R23, R17 ;  /* 0x0000001100177308 */ /* 0x000e240000001800 */
[----:B------:R-:W-:Y:S02]  /*1cc0*/  @!P2 LOP3.LUT R24, R19, 0x7ff00000, RZ, 0xc0, !PT ;  /* 0x7ff000001318a812 */ /* 0x000fe400078ec0ff */
[----:B------:R-:W-:Y:S02]  /*1cd0*/  @!P0 LOP3.LUT R36, R17, 0x7ff00000, RZ, 0xc0, !PT ;  /* 0x7ff0000011248812 */ /* 0x000fe400078ec0ff */
[----:B------:R-:W-:-:S04]  /*1ce0*/  @!P2 ISETP.GE.U32.AND P3, PT, R33, R24, PT ;  /* 0x000000182100a20c */ /* 0x000fc80003f66070 */
[----:B------:R-:W-:-:S04]  /*1cf0*/  @!P2 SEL R25, R34, 0x63400000, !P3 ;  /* 0x634000002219a807 */ /* 0x000fc80005800000 */
[----:B------:R-:W-:Y:S01]  /*1d00*/  @!P2 LOP3.LUT R28, R25, 0x80000000, R21, 0xf8, !PT ;  /* 0x80000000191ca812 */ /* 0x000fe200078ef815 */
[----:B0-----:R-:W-:-:S03]  /*1d10*/  DFMA R26, R22, -R16, 1 ;  /* 0x3ff00000161a742b */ /* 0x001fc60000000810 */
[----:B------:R-:W-:Y:S01]  /*1d20*/  @!P2 LOP3.LUT R29, R28, 0x100000, RZ, 0xfc, !PT ;  /* 0x001000001c1da812 */ /* 0x000fe200078efcff */
[----:B------:R-:W-:-:S04]  /*1d30*/  @!P2 IMAD.MOV.U32 R28, RZ, RZ, RZ ;  /* 0x000000ffff1ca224 */ /* 0x000fc800078e00ff */
[----:B------:R-:W-:-:S08]  /*1d40*/  DFMA R26, R26, R26, R26 ;  /* 0x0000001a1a1a722b */ /* 0x000fd0000000001a */
[----:B------:R-:W-:Y:S01]  /*1d50*/  DFMA R26, R22, R26, R22 ;  /* 0x0000001a161a722b */ /* 0x000fe20000000016 */
[----:B------:R-:W-:Y:S01]  /*1d60*/  SEL R23, R34, 0x63400000, !P1 ;  /* 0x6340000022177807 */ /* 0x000fe20004800000 */
[----:B------:R-:W-:-:S03]  /*1d70*/  IMAD.MOV.U32 R22, RZ, RZ, R20 ;  /* 0x000000ffff167224 */ /* 0x000fc600078e0014 */
[----:B------:R-:W-:-:S03]  /*1d80*/  LOP3.LUT R23, R23, 0x800fffff, R21, 0xf8, !PT ;  /* 0x800fffff17177812 */ /* 0x000fc600078ef815 */
[----:B------:R-:W-:-:S03]  /*1d90*/  DFMA R24, R26, -R16, 1 ;  /* 0x3ff000001a18742b */ /* 0x000fc60000000810 */
[----:B------:R-:W-:-:S05]  /*1da0*/  @!P2 DFMA R22, R22, 2, -R28 ;  /* 0x400000001616a82b */ /* 0x000fca000000081c */
[----:B------:R-:W-:-:S08]  /*1db0*/  DFMA R24, R26, R24, R26 ;  /* 0x000000181a18722b */ /* 0x000fd0000000001a */
[----:B------:R-:W-:-:S08]  /*1dc0*/  DMUL R26, R24, R22 ;  /* 0x00000016181a7228 */ /* 0x000fd00000000000 */
[----:B------:R-:W-:-:S08]  /*1dd0*/  DFMA R28, R26, -R16, R22 ;  /* 0x800000101a1c722b */ /* 0x000fd00000000016 */
[----:B------:R-:W-:Y:S01]  /*1de0*/  DFMA R28, R24, R28, R26 ;  /* 0x0000001c181c722b */ /* 0x000fe2000000001a */
[----:B------:R-:W-:Y:S01]  /*1df0*/  IMAD.MOV.U32 R27, RZ, RZ, R33 ;  /* 0x000000ffff1b7224 */ /* 0x000fe200078e0021 */
[----:B------:R-:W-:-:S05]  /*1e00*/  @!P2 LOP3.LUT R27, R23, 0x7ff00000, RZ, 0xc0, !PT ;  /* 0x7ff00000171ba812 */ /* 0x000fca00078ec0ff */
[----:B------:R-:W-:-:S05]  /*1e10*/  VIADD R24, R27, 0xffffffff ;  /* 0xffffffff1b187836 */ /* 0x000fca0000000000 */
[----:B------:R-:W-:Y:S01]  /*1e20*/  ISETP.GT.U32.AND P0, PT, R24, 0x7feffffe, PT ;  /* 0x7feffffe1800780c */ /* 0x000fe20003f04070 */
[----:B------:R-:W-:-:S05]  /*1e30*/  VIADD R24, R36, 0xffffffff ;  /* 0xffffffff24187836 */ /* 0x000fca0000000000 */
[----:B------:R-:W-:-:S13]  /*1e40*/  ISETP.GT.U32.OR P0, PT, R24, 0x7feffffe, P0 ;  /* 0x7feffffe1800780c */ /* 0x000fda0000704470 */
[----:B------:R-:W-:Y:S05]  /*1e50*/  @P0 BRA `(.L_x_18) ;  /* 0x00000000006c0947 */ /* 0x000fea0003800000 */
[----:B------:R-:W-:-:S04]  /*1e60*/  LOP3.LUT R24, R19, 0x7ff00000, RZ, 0xc0, !PT ;  /* 0x7ff0000013187812 */ /* 0x000fc800078ec0ff */
[CC--:B------:R-:W-:Y:S02]  /*1e70*/  VIADDMNMX R20, R33.reuse, -R24.reuse, 0xb9600000, !PT ;  /* 0xb960000021147446 */ /* 0x0c0fe40007800918 */
[----:B------:R-:W-:Y:S02]  /*1e80*/  ISETP.GE.U32.AND P0, PT, R33, R24, PT ;  /* 0x000000182100720c */ /* 0x000fe40003f06070 */
[----:B------:R-:W-:Y:S02]  /*1e90*/  VIMNMX R20, PT, PT, R20, 0x46a00000, PT ;  /* 0x46a0000014147848 */ /* 0x000fe40003fe0100 */
[----:B------:R-:W-:-:S05]  /*1ea0*/  SEL R21, R34, 0x63400000, !P0 ;  /* 0x6340000022157807 */ /* 0x000fca0004000000 */
[----:B------:R-:W-:Y:S02]  /*1eb0*/  IMAD.IADD R26, R20, 0x1, -R21 ;  /* 0x00000001141a7824 */ /* 0x000fe400078e0a15 */
[----:B------:R-:W-:Y:S02]  /*1ec0*/  IMAD.MOV.U32 R20, RZ, RZ, RZ ;  /* 0x000000ffff147224 */ /* 0x000fe400078e00ff */
[----:B------:R-:W-:-:S06]  /*1ed0*/  VIADD R21, R26, 0x7fe00000 ;  /* 0x7fe000001a157836 */ /* 0x000fcc0000000000 */
[----:B------:R-:W-:-:S10]  /*1ee0*/  DMUL R24, R28, R20 ;  /* 0x000000141c187228 */ /* 0x000fd40000000000 */
[----:B------:R-:W-:-:S13]  /*1ef0*/  FSETP.GTU.AND P0, PT, |R25|, 1.469367938527859385e-39, PT ;  /* 0x001000001900780b */ /* 0x000fda0003f0c200 */
[----:B------:R-:W-:Y:S05]  /*1f00*/  @P0 BRA `(.L_x_19) ;  /* 0x0000000000940947 */ /* 0x000fea0003800000 */
[----:B------:R-:W-:Y:S01]  /*1f10*/  DFMA R16, R28, -R16, R22 ;  /* 0x800000101c10722b */ /* 0x000fe20000000016 */
[----:B------:R-:W-:-:S09]  /*1f20*/  IMAD.MOV.U32 R20, RZ, RZ, RZ ;  /* 0x000000ffff147224 */ /* 0x000fd200078e00ff */
[C---:B------:R-:W-:Y:S02]  /*1f30*/  FSETP.NEU.AND P0, PT, R17.reuse, RZ, PT ;  /* 0x000000ff1100720b */ /* 0x040fe40003f0d000 */
[----:B------:R-:W-:-:S04]  /*1f40*/  LOP3.LUT R19, R17, 0x80000000, R19, 0x48, !PT ;  /* 0x8000000011137812 */ /* 0x000fc800078e4813 */
[----:B------:R-:W-:-:S07]  /*1f50*/  LOP3.LUT R21, R19, R21, RZ, 0xfc, !PT ;  /* 0x0000001513157212 */ /* 0x000fce00078efcff */
[----:B------:R-:W-:Y:S05]  /*1f60*/  @!P0 BRA `(.L_x_19) ;  /* 0x00000000007c8947 */ /* 0x000fea0003800000 */
[----:B------:R-:W-:Y:S01]  /*1f70*/  IMAD.MOV R17, RZ, RZ, -R26 ;  /* 0x000000ffff117224 */ /* 0x000fe200078e0a1a */
[----:B------:R-:W-:Y:S01]  /*1f80*/  MOV R16, RZ ;  /* 0x000000ff00107202 */ /* 0x000fe20000000f00 */
[----:B------:R-:W-:-:S05]  /*1f90*/  DMUL.RP R20, R28, R20 ;  /* 0x000000141c147228 */ /* 0x000fca0000008000 */
[----:B------:R-:W-:-:S05]  /*1fa0*/  DFMA R16, R24, -R16, R28 ;  /* 0x800000101810722b */ /* 0x000fca000000001c */
[----:B------:R-:W-:Y:S02]  /*1fb0*/  LOP3.LUT R19, R21, R19, RZ, 0x3c, !PT ;  /* 0x0000001315137212 */ /* 0x000fe400078e3cff */
[----:B------:R-:W-:-:S04]  /*1fc0*/  IADD3 R16, PT, PT, -R26, -0x43300000, RZ ;  /* 0xbcd000001a107810 */ /* 0x000fc80007ffe1ff */
[----:B------:R-:W-:-:S04]  /*1fd0*/  FSETP.NEU.AND P0, PT, |R17|, R16, PT ;  /* 0x000000101100720b */ /* 0x000fc80003f0d200 */
[----:B------:R-:W-:Y:S02]  /*1fe0*/  FSEL R24, R20, R24, !P0 ;  /* 0x0000001814187208 */ /* 0x000fe40004000000 */
[----:B------:R-:W-:Y:S01]  /*1ff0*/  FSEL R25, R19, R25, !P0 ;  /* 0x0000001913197208 */ /* 0x000fe20004000000 */
[----:B------:R-:W-:Y:S06]  /*2000*/  BRA `(.L_x_19) ;  /* 0x0000000000547947 */ /* 0x000fec0003800000 */
.L_x_18:
[----:B------:R-:W-:-:S14]  /*2010*/  DSETP.NAN.AND P0, PT, R20, R20, PT ;  /* 0x000000141400722a */ /* 0x000fdc0003f08000 */
[----:B------:R-:W-:Y:S05]  /*2020*/  @P0 BRA `(.L_x_20) ;  /* 0x0000000000440947 */ /* 0x000fea0003800000 */
[----:B------:R-:W-:-:S14]  /*2030*/  DSETP.NAN.AND P0, PT, R18, R18, PT ;  /* 0x000000121200722a */ /* 0x000fdc0003f08000 */
[----:B------:R-:W-:Y:S05]  /*2040*/  @P0 BRA `(.L_x_21) ;  /* 0x0000000000300947 */ /* 0x000fea0003800000 */
[----:B------:R-:W-:Y:S01]  /*2050*/  ISETP.NE.AND P0, PT, R27, R36, PT ;  /* 0x000000241b00720c */ /* 0x000fe20003f05270 */
[----:B------:R-:W-:Y:S02]  /*2060*/  IMAD.MOV.U32 R24, RZ, RZ, 0x0 ;  /* 0x00000000ff187424 */ /* 0x000fe400078e00ff */
[----:B------:R-:W-:-:S10]  /*2070*/  IMAD.MOV.U32 R25, RZ, RZ, -0x80000 ;  /* 0xfff80000ff197424 */ /* 0x000fd400078e00ff */
[----:B------:R-:W-:Y:S05]  /*2080*/  @!P0 BRA `(.L_x_19) ;  /* 0x0000000000348947 */ /* 0x000fea0003800000 */
[----:B------:R-:W-:Y:S02]  /*2090*/  ISETP.NE.AND P0, PT, R27, 0x7ff00000, PT ;  /* 0x7ff000001b00780c */ /* 0x000fe40003f05270 */
[----:B------:R-:W-:Y:S02]  /*20a0*/  LOP3.LUT R25, R21, 0x80000000, R19, 0x48, !PT ;  /* 0x8000000015197812 */ /* 0x000fe400078e4813 */
[----:B------:R-:W-:-:S13]  /*20b0*/  ISETP.EQ.OR P0, PT, R36, RZ, !P0 ;  /* 0x000000ff2400720c */ /* 0x000fda0004702670 */
[----:B------:R-:W-:Y:S01]  /*20c0*/  @P0 LOP3.LUT R16, R25, 0x7ff00000, RZ, 0xfc, !PT ;  /* 0x7ff0000019100812 */ /* 0x000fe200078efcff */
[----:B------:R-:W-:Y:S02]  /*20d0*/  @!P0 IMAD.MOV.U32 R24, RZ, RZ, RZ ;  /* 0x000000ffff188224 */ /* 0x000fe400078e00ff */
[----:B------:R-:W-:Y:S02]  /*20e0*/  @P0 IMAD.MOV.U32 R24, RZ, RZ, RZ ;  /* 0x000000ffff180224 */ /* 0x000fe400078e00ff */
[----:B------:R-:W-:Y:S01]  /*20f0*/  @P0 IMAD.MOV.U32 R25, RZ, RZ, R16 ;  /* 0x000000ffff190224 */ /* 0x000fe200078e0010 */
[----:B------:R-:W-:Y:S06]  /*2100*/  BRA `(.L_x_19) ;  /* 0x0000000000147947 */ /* 0x000fec0003800000 */
.L_x_21:
[----:B------:R-:W-:Y:S01]  /*2110*/  LOP3.LUT R25, R19, 0x80000, RZ, 0xfc, !PT ;  /* 0x0008000013197812 */ /* 0x000fe200078efcff */
[----:B------:R-:W-:Y:S01]  /*2120*/  IMAD.MOV.U32 R24, RZ, RZ, R18 ;  /* 0x000000ffff187224 */ /* 0x000fe200078e0012 */
[----:B------:R-:W-:Y:S06]  /*2130*/  BRA `(.L_x_19) ;  /* 0x0000000000087947 */ /* 0x000fec0003800000 */
.L_x_20:
[----:B------:R-:W-:Y:S01]  /*2140*/  LOP3.LUT R25, R21, 0x80000, RZ, 0xfc, !PT ;  /* 0x0008000015197812 */ /* 0x000fe200078efcff */
[----:B------:R-:W-:-:S07]  /*2150*/  IMAD.MOV.U32 R24, RZ, RZ, R20 ;  /* 0x000000ffff187224 */ /* 0x000fce00078e0014 */
.L_x_19:
[----:B------:R-:W-:Y:S05]  /*2160*/  BSYNC.RECONVERGENT B2 ;  /* 0x0000000000027941 */ /* 0x000fea0003800200 */
.L_x_17:
[----:B------:R-:W-:Y:S02]  /*2170*/  IMAD.MOV.U32 R16, RZ, RZ, R0 ;  /* 0x000000ffff107224 */ /* 0x000fe400078e0000 */
[----:B------:R-:W-:-:S04]  /*2180*/  IMAD.MOV.U32 R17, RZ, RZ, 0x0 ;  /* 0x00000000ff117424 */ /* 0x000fc800078e00ff */
[----:B------:R-:W-:Y:S05]  /*2190*/  RET.REL.NODEC R16 `(_Z16calcDeterminantsPdPiS_) ;  /* 0xffffffdc10987950 */ /* 0x000fea0003c3ffff */
.L_x_22:
[----:B------:R-:W-:-:S00]  /*21a0*/  BRA `(.L_x_22) ;  /* 0xfffffffc00fc7947 */ /* 0x000fc0000383ffff */
[----:B------:R-:W-:-:S00]  /*21b0*/  NOP ;  /* 0x0000000000007918 */ /* 0x000fc00000000000 */
        /* <DEDUP_REMOVED lines=12> */
.L_x_23:


//--------------------- .nv.shared.reserved.0     --------------------------
	.section	.nv.shared.reserved.0,"aw",@nobits
	.weak		__nv_reservedSMEM_offset_0_alias
	.size		__nv_reservedSMEM_offset_0_alias, 0, 64
	.other		__nv_reservedSMEM_offset_0_alias,@"STO_CUDA_RESERVED_SHARED STV_DEFAULT"
__nv_reservedSMEM_offset_0_alias:
	.zero		0
	.zero		64


//--------------------- .nv.constant0._Z16calcDeterminantsPdPiS_ --------------------------
	.section	.nv.constant0._Z16calcDeterminantsPdPiS_,"a",@progbits
	.sectionflags	@""
	.align	4
.nv.constant0._Z16calcDeterminantsPdPiS_:
	.zero		920


//--------------------- SYMBOLS --------------------------

	.type		.nv.reservedSmem.offset0,@object
	.size		.nv.reservedSmem.offset0,0x4
